//
// Generated by NVIDIA NVVM Compiler
//
// Compiler Build ID: CL-36424714
// Cuda compilation tools, release 13.0, V13.0.88
// Based on NVVM 20.0.0
//

.version 9.0
.target sm_100
.address_size 64

	// .globl	_Z4diagPfS_S_i
// _ZZ6jacobiPfS_iS_E5cache has been demoted

.visible .entry _Z4diagPfS_S_i(
	.param .u64 .ptr .align 1 _Z4diagPfS_S_i_param_0,
	.param .u64 .ptr .align 1 _Z4diagPfS_S_i_param_1,
	.param .u64 .ptr .align 1 _Z4diagPfS_S_i_param_2,
	.param .u32 _Z4diagPfS_S_i_param_3
)
{
	.reg .pred 	%p<11>;
	.reg .b32 	%r<66>;
	.reg .b32 	%f<15>;
	.reg .b64 	%rd<22>;

	ld.param.u64 	%rd5, [_Z4diagPfS_S_i_param_0];
	ld.param.u64 	%rd3, [_Z4diagPfS_S_i_param_1];
	ld.param.u64 	%rd4, [_Z4diagPfS_S_i_param_2];
	ld.param.u32 	%r34, [_Z4diagPfS_S_i_param_3];
	cvta.to.global.u64 	%rd1, %rd5;
	mov.u32 	%r1, %ctaid.x;
	mov.u32 	%r65, %tid.x;
	max.s32 	%r35, %r1, %r65;
	setp.ge.s32 	%p1, %r35, %r34;
	@%p1 bra 	$L__BB0_23;
	mad.lo.s32 	%r36, %r34, %r1, %r1;
	mul.wide.u32 	%rd6, %r36, 4;
	add.s64 	%rd2, %rd1, %rd6;
	ld.global.f32 	%f2, [%rd2];
	cvt.rzi.s32.f32 	%r37, %f2;
	cvt.rn.f32.s32 	%f1, %r37;
	not.b32 	%r38, %r65;
	add.s32 	%r3, %r34, %r38;
	and.b32  	%r39, %r3, 384;
	setp.eq.s32 	%p2, %r39, 384;
	@%p2 bra 	$L__BB0_7;
	shr.u32 	%r40, %r3, 7;
	add.s32 	%r41, %r40, 1;
	and.b32  	%r42, %r41, 3;
	mad.lo.s32 	%r58, %r65, %r34, %r1;
	shl.b32 	%r5, %r34, 7;
	sub.s32 	%r57, %r65, %r1;
	neg.s32 	%r56, %r42;
	shl.b32 	%r43, %r41, 7;
	and.b32  	%r44, %r43, 384;
	add.s32 	%r65, %r65, %r44;
$L__BB0_3:
	.pragma "nounroll";
	setp.eq.s32 	%p3, %r57, 0;
	@%p3 bra 	$L__BB0_5;
	mul.wide.s32 	%rd7, %r58, 4;
	add.s64 	%rd8, %rd1, %rd7;
	ld.global.f32 	%f3, [%rd8];
	div.rn.f32 	%f4, %f3, %f1;
	st.global.f32 	[%rd8], %f4;
	bra.uni 	$L__BB0_6;
$L__BB0_5:
	mov.b32 	%r45, 0;
	st.global.u32 	[%rd2], %r45;
$L__BB0_6:
	add.s32 	%r58, %r58, %r5;
	add.s32 	%r57, %r57, 128;
	add.s32 	%r56, %r56, 1;
	setp.ne.s32 	%p4, %r56, 0;
	@%p4 bra 	$L__BB0_3;
$L__BB0_7:
	setp.lt.u32 	%p5, %r3, 384;
	@%p5 bra 	$L__BB0_22;
	add.s32 	%r46, %r65, 384;
	mad.lo.s32 	%r64, %r34, %r46, %r1;
	shl.b32 	%r17, %r34, 9;
	add.s32 	%r47, %r65, 256;
	mad.lo.s32 	%r63, %r34, %r47, %r1;
	add.s32 	%r48, %r65, 128;
	mad.lo.s32 	%r62, %r34, %r48, %r1;
	sub.s32 	%r61, %r65, %r1;
	mad.lo.s32 	%r60, %r65, %r34, %r1;
$L__BB0_9:
	setp.eq.s32 	%p6, %r61, 0;
	@%p6 bra 	$L__BB0_11;
	mul.wide.s32 	%rd9, %r60, 4;
	add.s64 	%rd10, %rd1, %rd9;
	ld.global.f32 	%f5, [%rd10];
	div.rn.f32 	%f6, %f5, %f1;
	st.global.f32 	[%rd10], %f6;
	bra.uni 	$L__BB0_12;
$L__BB0_11:
	mov.b32 	%r49, 0;
	st.global.u32 	[%rd2], %r49;
$L__BB0_12:
	add.s32 	%r50, %r65, 128;
	setp.eq.s32 	%p7, %r1, %r50;
	@%p7 bra 	$L__BB0_14;
	mul.wide.s32 	%rd11, %r62, 4;
	add.s64 	%rd12, %rd1, %rd11;
	ld.global.f32 	%f7, [%rd12];
	div.rn.f32 	%f8, %f7, %f1;
	st.global.f32 	[%rd12], %f8;
	bra.uni 	$L__BB0_15;
$L__BB0_14:
	mov.b32 	%r51, 0;
	st.global.u32 	[%rd2], %r51;
$L__BB0_15:
	add.s32 	%r52, %r65, 256;
	setp.eq.s32 	%p8, %r1, %r52;
	@%p8 bra 	$L__BB0_17;
	mul.wide.s32 	%rd13, %r63, 4;
	add.s64 	%rd14, %rd1, %rd13;
	ld.global.f32 	%f9, [%rd14];
	div.rn.f32 	%f10, %f9, %f1;
	st.global.f32 	[%rd14], %f10;
	bra.uni 	$L__BB0_18;
$L__BB0_17:
	mov.b32 	%r53, 0;
	st.global.u32 	[%rd2], %r53;
$L__BB0_18:
	add.s32 	%r54, %r65, 384;
	setp.eq.s32 	%p9, %r1, %r54;
	@%p9 bra 	$L__BB0_20;
	mul.wide.s32 	%rd15, %r64, 4;
	add.s64 	%rd16, %rd1, %rd15;
	ld.global.f32 	%f11, [%rd16];
	div.rn.f32 	%f12, %f11, %f1;
	st.global.f32 	[%rd16], %f12;
	bra.uni 	$L__BB0_21;
$L__BB0_20:
	mov.b32 	%r55, 0;
	st.global.u32 	[%rd2], %r55;
$L__BB0_21:
	add.s32 	%r65, %r65, 512;
	add.s32 	%r64, %r64, %r17;
	add.s32 	%r63, %r63, %r17;
	add.s32 	%r62, %r62, %r17;
	add.s32 	%r61, %r61, 512;
	add.s32 	%r60, %r60, %r17;
	setp.lt.s32 	%p10, %r65, %r34;
	@%p10 bra 	$L__BB0_9;
$L__BB0_22:
	bar.sync 	0;
	cvta.to.global.u64 	%rd17, %rd3;
	mul.wide.u32 	%rd18, %r1, 4;
	add.s64 	%rd19, %rd17, %rd18;
	ld.global.f32 	%f13, [%rd19];
	div.rn.f32 	%f14, %f13, %f1;
	st.global.f32 	[%rd19], %f14;
	cvta.to.global.u64 	%rd20, %rd4;
	add.s64 	%rd21, %rd20, %rd18;
	st.global.f32 	[%rd21], %f14;
$L__BB0_23:
	ret;

}
	// .globl	_Z6jacobiPfS_iS_
.visible .entry _Z6jacobiPfS_iS_(
	.param .u64 .ptr .align 1 _Z6jacobiPfS_iS__param_0,
	.param .u64 .ptr .align 1 _Z6jacobiPfS_iS__param_1,
	.param .u32 _Z6jacobiPfS_iS__param_2,
	.param .u64 .ptr .align 1 _Z6jacobiPfS_iS__param_3
)
{
	.reg .pred 	%p<32>;
	.reg .b32 	%r<94>;
	.reg .b32 	%f<117>;
	.reg .b64 	%rd<47>;
	// demoted variable
	.shared .align 4 .b8 _ZZ6jacobiPfS_iS_E5cache[512];
	ld.param.u64 	%rd7, [_Z6jacobiPfS_iS__param_0];
	ld.param.u64 	%rd8, [_Z6jacobiPfS_iS__param_1];
	ld.param.u32 	%r49, [_Z6jacobiPfS_iS__param_2];
	ld.param.u64 	%rd6, [_Z6jacobiPfS_iS__param_3];
	cvta.to.global.u64 	%rd1, %rd8;
	cvta.to.global.u64 	%rd2, %rd7;
	mov.u32 	%r1, %ctaid.x;
	mov.u32 	%r2, %tid.x;
	shl.b32 	%r50, %r2, 2;
	mov.u32 	%r51, _ZZ6jacobiPfS_iS_E5cache;
	add.s32 	%r3, %r51, %r50;
	mov.b32 	%r52, 0;
	st.shared.u32 	[%r3], %r52;
	max.s32 	%r53, %r1, %r2;
	setp.ge.s32 	%p1, %r53, %r49;
	@%p1 bra 	$L__BB1_57;
	not.b32 	%r54, %r2;
	add.s32 	%r4, %r49, %r54;
	shr.u32 	%r55, %r4, 7;
	add.s32 	%r5, %r55, 1;
	and.b32  	%r6, %r5, 7;
	setp.lt.u32 	%p2, %r4, 896;
	mov.f32 	%f96, 0f00000000;
	mov.u32 	%r91, %r2;
	@%p2 bra 	$L__BB1_20;
	add.s32 	%r56, %r2, 896;
	mad.lo.s32 	%r89, %r49, %r56, %r1;
	shl.b32 	%r8, %r49, 10;
	add.s32 	%r57, %r2, 768;
	mad.lo.s32 	%r88, %r49, %r57, %r1;
	add.s32 	%r58, %r2, 640;
	mad.lo.s32 	%r87, %r49, %r58, %r1;
	add.s32 	%r59, %r2, 512;
	mad.lo.s32 	%r86, %r49, %r59, %r1;
	add.s32 	%r60, %r2, 384;
	mad.lo.s32 	%r85, %r49, %r60, %r1;
	add.s32 	%r61, %r2, 256;
	mad.lo.s32 	%r84, %r49, %r61, %r1;
	add.s32 	%r62, %r2, 128;
	mad.lo.s32 	%r83, %r49, %r62, %r1;
	sub.s32 	%r82, %r2, %r1;
	mad.lo.s32 	%r81, %r2, %r49, %r1;
	and.b32  	%r63, %r5, 67108856;
	neg.s32 	%r80, %r63;
	mov.f32 	%f96, 0f00000000;
	mov.u32 	%r91, %r2;
$L__BB1_3:
	.pragma "nounroll";
	setp.eq.s32 	%p3, %r82, 0;
	mul.wide.u32 	%rd9, %r91, 4;
	add.s64 	%rd3, %rd1, %rd9;
	@%p3 bra 	$L__BB1_5;
	mul.wide.s32 	%rd10, %r81, 4;
	add.s64 	%rd11, %rd2, %rd10;
	ld.global.f32 	%f41, [%rd11];
	ld.global.f32 	%f42, [%rd3];
	fma.rn.f32 	%f96, %f41, %f42, %f96;
$L__BB1_5:
	add.s32 	%r64, %r91, 128;
	setp.eq.s32 	%p4, %r1, %r64;
	@%p4 bra 	$L__BB1_7;
	mul.wide.s32 	%rd12, %r83, 4;
	add.s64 	%rd13, %rd2, %rd12;
	ld.global.f32 	%f43, [%rd13];
	ld.global.f32 	%f44, [%rd3+512];
	fma.rn.f32 	%f96, %f43, %f44, %f96;
$L__BB1_7:
	add.s32 	%r65, %r91, 256;
	setp.eq.s32 	%p5, %r1, %r65;
	@%p5 bra 	$L__BB1_9;
	mul.wide.s32 	%rd14, %r84, 4;
	add.s64 	%rd15, %rd2, %rd14;
	ld.global.f32 	%f45, [%rd15];
	ld.global.f32 	%f46, [%rd3+1024];
	fma.rn.f32 	%f96, %f45, %f46, %f96;
$L__BB1_9:
	add.s32 	%r66, %r91, 384;
	setp.eq.s32 	%p6, %r1, %r66;
	@%p6 bra 	$L__BB1_11;
	mul.wide.s32 	%rd16, %r85, 4;
	add.s64 	%rd17, %rd2, %rd16;
	ld.global.f32 	%f47, [%rd17];
	ld.global.f32 	%f48, [%rd3+1536];
	fma.rn.f32 	%f96, %f47, %f48, %f96;
$L__BB1_11:
	add.s32 	%r67, %r91, 512;
	setp.eq.s32 	%p7, %r1, %r67;
	@%p7 bra 	$L__BB1_13;
	mul.wide.s32 	%rd18, %r86, 4;
	add.s64 	%rd19, %rd2, %rd18;
	ld.global.f32 	%f49, [%rd19];
	ld.global.f32 	%f50, [%rd3+2048];
	fma.rn.f32 	%f96, %f49, %f50, %f96;
$L__BB1_13:
	add.s32 	%r68, %r91, 640;
	setp.eq.s32 	%p8, %r1, %r68;
	@%p8 bra 	$L__BB1_15;
	mul.wide.s32 	%rd20, %r87, 4;
	add.s64 	%rd21, %rd2, %rd20;
	ld.global.f32 	%f51, [%rd21];
	ld.global.f32 	%f52, [%rd3+2560];
	fma.rn.f32 	%f96, %f51, %f52, %f96;
$L__BB1_15:
	add.s32 	%r69, %r91, 768;
	setp.eq.s32 	%p9, %r1, %r69;
	@%p9 bra 	$L__BB1_17;
	mul.wide.s32 	%rd22, %r88, 4;
	add.s64 	%rd23, %rd2, %rd22;
	ld.global.f32 	%f53, [%rd23];
	ld.global.f32 	%f54, [%rd3+3072];
	fma.rn.f32 	%f96, %f53, %f54, %f96;
$L__BB1_17:
	add.s32 	%r70, %r91, 896;
	setp.eq.s32 	%p10, %r1, %r70;
	@%p10 bra 	$L__BB1_19;
	mul.wide.s32 	%rd24, %r89, 4;
	add.s64 	%rd25, %rd2, %rd24;
	ld.global.f32 	%f55, [%rd25];
	ld.global.f32 	%f56, [%rd3+3584];
	fma.rn.f32 	%f96, %f55, %f56, %f96;
$L__BB1_19:
	add.s32 	%r91, %r91, 1024;
	add.s32 	%r89, %r89, %r8;
	add.s32 	%r88, %r88, %r8;
	add.s32 	%r87, %r87, %r8;
	add.s32 	%r86, %r86, %r8;
	add.s32 	%r85, %r85, %r8;
	add.s32 	%r84, %r84, %r8;
	add.s32 	%r83, %r83, %r8;
	add.s32 	%r82, %r82, 1024;
	add.s32 	%r81, %r81, %r8;
	add.s32 	%r80, %r80, 8;
	setp.ne.s32 	%p11, %r80, 0;
	@%p11 bra 	$L__BB1_3;
$L__BB1_20:
	setp.eq.s32 	%p12, %r6, 0;
	@%p12 bra 	$L__BB1_41;
	setp.lt.u32 	%p13, %r6, 4;
	@%p13 bra 	$L__BB1_31;
	setp.eq.s32 	%p14, %r1, %r91;
	mul.wide.u32 	%rd26, %r91, 4;
	add.s64 	%rd4, %rd1, %rd26;
	@%p14 bra 	$L__BB1_24;
	mad.lo.s32 	%r71, %r91, %r49, %r1;
	mul.wide.s32 	%rd27, %r71, 4;
	add.s64 	%rd28, %rd2, %rd27;
	ld.global.f32 	%f58, [%rd28];
	ld.global.f32 	%f59, [%rd4];
	fma.rn.f32 	%f96, %f58, %f59, %f96;
$L__BB1_24:
	add.s32 	%r41, %r91, 128;
	setp.eq.s32 	%p15, %r1, %r41;
	@%p15 bra 	$L__BB1_26;
	mad.lo.s32 	%r72, %r41, %r49, %r1;
	mul.wide.s32 	%rd29, %r72, 4;
	add.s64 	%rd30, %rd2, %rd29;
	ld.global.f32 	%f60, [%rd30];
	ld.global.f32 	%f61, [%rd4+512];
	fma.rn.f32 	%f96, %f60, %f61, %f96;
$L__BB1_26:
	add.s32 	%r42, %r91, 256;
	setp.eq.s32 	%p16, %r1, %r42;
	@%p16 bra 	$L__BB1_28;
	mad.lo.s32 	%r73, %r42, %r49, %r1;
	mul.wide.s32 	%rd31, %r73, 4;
	add.s64 	%rd32, %rd2, %rd31;
	ld.global.f32 	%f62, [%rd32];
	ld.global.f32 	%f63, [%rd4+1024];
	fma.rn.f32 	%f96, %f62, %f63, %f96;
$L__BB1_28:
	add.s32 	%r43, %r91, 384;
	setp.eq.s32 	%p17, %r1, %r43;
	@%p17 bra 	$L__BB1_30;
	mad.lo.s32 	%r74, %r43, %r49, %r1;
	mul.wide.s32 	%rd33, %r74, 4;
	add.s64 	%rd34, %rd2, %rd33;
	ld.global.f32 	%f64, [%rd34];
	ld.global.f32 	%f65, [%rd4+1536];
	fma.rn.f32 	%f96, %f64, %f65, %f96;
$L__BB1_30:
	add.s32 	%r91, %r91, 512;
$L__BB1_31:
	and.b32  	%r75, %r5, 3;
	setp.eq.s32 	%p18, %r75, 0;
	@%p18 bra 	$L__BB1_41;
	setp.eq.s32 	%p19, %r75, 1;
	@%p19 bra 	$L__BB1_38;
	setp.eq.s32 	%p20, %r1, %r91;
	mul.wide.u32 	%rd35, %r91, 4;
	add.s64 	%rd5, %rd1, %rd35;
	@%p20 bra 	$L__BB1_35;
	mad.lo.s32 	%r76, %r91, %r49, %r1;
	mul.wide.s32 	%rd36, %r76, 4;
	add.s64 	%rd37, %rd2, %rd36;
	ld.global.f32 	%f67, [%rd37];
	ld.global.f32 	%f68, [%rd5];
	fma.rn.f32 	%f96, %f67, %f68, %f96;
$L__BB1_35:
	add.s32 	%r46, %r91, 128;
	setp.eq.s32 	%p21, %r1, %r46;
	@%p21 bra 	$L__BB1_37;
	mad.lo.s32 	%r77, %r46, %r49, %r1;
	mul.wide.s32 	%rd38, %r77, 4;
	add.s64 	%rd39, %rd2, %rd38;
	ld.global.f32 	%f69, [%rd39];
	ld.global.f32 	%f70, [%rd5+512];
	fma.rn.f32 	%f96, %f69, %f70, %f96;
$L__BB1_37:
	add.s32 	%r91, %r91, 256;
$L__BB1_38:
	and.b32  	%r78, %r4, 128;
	setp.ne.s32 	%p22, %r78, 0;
	@%p22 bra 	$L__BB1_41;
	setp.eq.s32 	%p23, %r1, %r91;
	@%p23 bra 	$L__BB1_41;
	mad.lo.s32 	%r79, %r91, %r49, %r1;
	mul.wide.s32 	%rd40, %r79, 4;
	add.s64 	%rd41, %rd2, %rd40;
	ld.global.f32 	%f71, [%rd41];
	mul.wide.u32 	%rd42, %r91, 4;
	add.s64 	%rd43, %rd1, %rd42;
	ld.global.f32 	%f72, [%rd43];
	fma.rn.f32 	%f96, %f71, %f72, %f96;
$L__BB1_41:
	st.shared.f32 	[%r3], %f96;
	bar.sync 	0;
	setp.gt.u32 	%p24, %r2, 63;
	@%p24 bra 	$L__BB1_43;
	ld.shared.f32 	%f73, [%r3+256];
	ld.shared.f32 	%f74, [%r3];
	add.f32 	%f75, %f73, %f74;
	st.shared.f32 	[%r3], %f75;
$L__BB1_43:
	bar.sync 	0;
	setp.gt.u32 	%p25, %r2, 31;
	@%p25 bra 	$L__BB1_45;
	ld.shared.f32 	%f76, [%r3+128];
	ld.shared.f32 	%f77, [%r3];
	add.f32 	%f78, %f76, %f77;
	st.shared.f32 	[%r3], %f78;
$L__BB1_45:
	bar.sync 	0;
	setp.gt.u32 	%p26, %r2, 15;
	@%p26 bra 	$L__BB1_47;
	ld.shared.f32 	%f79, [%r3+64];
	ld.shared.f32 	%f80, [%r3];
	add.f32 	%f81, %f79, %f80;
	st.shared.f32 	[%r3], %f81;
$L__BB1_47:
	bar.sync 	0;
	setp.gt.u32 	%p27, %r2, 7;
	@%p27 bra 	$L__BB1_49;
	ld.shared.f32 	%f82, [%r3+32];
	ld.shared.f32 	%f83, [%r3];
	add.f32 	%f84, %f82, %f83;
	st.shared.f32 	[%r3], %f84;
$L__BB1_49:
	bar.sync 	0;
	setp.gt.u32 	%p28, %r2, 3;
	@%p28 bra 	$L__BB1_51;
	ld.shared.f32 	%f85, [%r3+16];
	ld.shared.f32 	%f86, [%r3];
	add.f32 	%f87, %f85, %f86;
	st.shared.f32 	[%r3], %f87;
$L__BB1_51:
	bar.sync 	0;
	setp.gt.u32 	%p29, %r2, 1;
	@%p29 bra 	$L__BB1_53;
	ld.shared.f32 	%f88, [%r3+8];
	ld.shared.f32 	%f89, [%r3];
	add.f32 	%f90, %f88, %f89;
	st.shared.f32 	[%r3], %f90;
$L__BB1_53:
	bar.sync 	0;
	setp.ne.s32 	%p30, %r2, 0;
	@%p30 bra 	$L__BB1_55;
	ld.shared.f32 	%f91, [_ZZ6jacobiPfS_iS_E5cache+4];
	ld.shared.f32 	%f92, [%r3];
	add.f32 	%f93, %f91, %f92;
	st.shared.f32 	[%r3], %f93;
$L__BB1_55:
	setp.ne.s32 	%p31, %r2, 0;
	bar.sync 	0;
	@%p31 bra 	$L__BB1_57;
	ld.shared.f32 	%f94, [_ZZ6jacobiPfS_iS_E5cache];
	cvta.to.global.u64 	%rd44, %rd6;
	mul.wide.u32 	%rd45, %r1, 4;
	add.s64 	%rd46, %rd44, %rd45;
	st.global.f32 	[%rd46], %f94;
$L__BB1_57:
	ret;

}


// ===== COMPILED SASS (sm_100) =====

	.target	sm_100

	.elftype	@"ET_EXEC"


//--------------------- .note.nv.tkinfo           --------------------------
	.section	.note.nv.tkinfo,"",@"SHT_NOTE"
	.sectionflags	@"SHF_NOTE_NV_TKINFO"
	.tkinfo
        /*0018*/ 	.word	0x00000002
        /*0030*/ 	.string	""
        /*0030*/ 	.string	"ptxas"
        /*0030*/ 	.string	"Cuda compilation tools, release 13.0, V13.0.88"
        /*0030*/ 	.string	"Build cuda_13.0.r13.0/compiler.36424714_0"
        /*0030*/ 	.string	"-arch sm_100 -m 64 "



//--------------------- .note.nv.cuinfo           --------------------------
	.section	.note.nv.cuinfo,"",@"SHT_NOTE"
	.sectionflags	@"SHF_NOTE_NV_CUINFO"
        /*0018*/ 	.short	0x0002
        /*001a*/ 	.short	0x0064
        /*001c*/ 	.short	0x0082
	.zero		2


//--------------------- .nv.info                  --------------------------
	.section	.nv.info,"",@"SHT_CUDA_INFO"
	.align	4


	//----- nvinfo : EIATTR_REGCOUNT
	.align		4
        /*0000*/ 	.byte	0x04, 0x2f
        /*0002*/ 	.short	(.L_1 - .L_0)
	.align		4
.L_0:
        /*0004*/ 	.word	index@(_Z4diagPfS_S_i)
        /*0008*/ 	.word	0x0000001d


	//----- nvinfo : EIATTR_FRAME_SIZE
	.align		4
.L_1:
        /*000c*/ 	.byte	0x04, 0x11
        /*000e*/ 	.short	(.L_3 - .L_2)
	.align		4
.L_2:
        /*0010*/ 	.word	index@($__internal_0_$__cuda_sm3x_div_rn_noftz_f32_slowpath)
        /*0014*/ 	.word	0x00000000


	//----- nvinfo : EIATTR_FRAME_SIZE
	.align		4
.L_3:
        /*0018*/ 	.byte	0x04, 0x11
        /*001a*/ 	.short	(.L_5 - .L_4)
	.align		4
.L_4:
        /*001c*/ 	.word	index@(_Z4diagPfS_S_i)
        /*0020*/ 	.word	0x00000000


	//----- nvinfo : EIATTR_REGCOUNT
	.align		4
.L_5:
        /*0024*/ 	.byte	0x04, 0x2f
        /*0026*/ 	.short	(.L_7 - .L_6)
	.align		4
.L_6:
        /*0028*/ 	.word	index@(_Z6jacobiPfS_iS_)
        /*002c*/ 	.word	0x00000020


	//----- nvinfo : EIATTR_FRAME_SIZE
	.align		4
.L_7:
        /*0030*/ 	.byte	0x04, 0x11
        /*0032*/ 	.short	(.L_9 - .L_8)
	.align		4
.L_8:
        /*0034*/ 	.word	index@(_Z6jacobiPfS_iS_)
        /*0038*/ 	.word	0x00000000


	//----- nvinfo : EIATTR_MIN_STACK_SIZE
	.align		4
.L_9:
        /*003c*/ 	.byte	0x04, 0x12
        /*003e*/ 	.short	(.L_11 - .L_10)
	.align		4
.L_10:
        /*0040*/ 	.word	index@(_Z6jacobiPfS_iS_)
        /*0044*/ 	.word	0x00000000


	//----- nvinfo : EIATTR_MIN_STACK_SIZE
	.align		4
.L_11:
        /*0048*/ 	.byte	0x04, 0x12
        /*004a*/ 	.short	(.L_13 - .L_12)
	.align		4
.L_12:
        /*004c*/ 	.word	index@(_Z4diagPfS_S_i)
        /*0050*/ 	.word	0x00000000
.L_13:


//--------------------- .nv.compat                --------------------------
	.section	.nv.compat,"",@"SHT_CUDA_COMPAT_INFO"
	.align	4
        /*0000*/ 	.byte	0x02, 0x09, 0x00, 0x00, 0x02, 0x02, 0x01, 0x00, 0x02, 0x05, 0x05, 0x00, 0x03, 0x07, 0x01, 0x01
        /*0010*/ 	.byte	0x02, 0x03, 0x00, 0x00, 0x02, 0x06, 0x01, 0x00, 0x04, 0x0b, 0x08, 0x00, 0x01, 0x00, 0x00, 0x00
        /*0020*/ 	.byte	0x00, 0x00, 0x00, 0x00


//--------------------- .nv.info._Z6jacobiPfS_iS_ --------------------------
	.section	.nv.info._Z6jacobiPfS_iS_,"",@"SHT_CUDA_INFO"
	.sectionflags	@""
	.align	4


	//----- nvinfo : EIATTR_CUDA_API_VERSION
	.align		4
        /*0000*/ 	.byte	0x04, 0x37
        /*0002*/ 	.short	(.L_15 - .L_14)
.L_14:
        /*0004*/ 	.word	0x00000082


	//----- nvinfo : EIATTR_KPARAM_INFO
	.align		4
.L_15:
        /*0008*/ 	.byte	0x04, 0x17
        /*000a*/ 	.short	(.L_17 - .L_16)
.L_16:
        /*000c*/ 	.word	0x00000000
        /*0010*/ 	.short	0x0003
        /*0012*/ 	.short	0x0018
        /*0014*/ 	.byte	0x00, 0xf5, 0x21, 0x00


	//----- nvinfo : EIATTR_KPARAM_INFO
	.align		4
.L_17:
        /*0018*/ 	.byte	0x04, 0x17
        /*001a*/ 	.short	(.L_19 - .L_18)
.L_18:
        /*001c*/ 	.word	0x00000000
        /*0020*/ 	.short	0x0002
        /*0022*/ 	.short	0x0010
        /*0024*/ 	.byte	0x00, 0xf0, 0x11, 0x00


	//----- nvinfo : EIATTR_KPARAM_INFO
	.align		4
.L_19:
        /*0028*/ 	.byte	0x04, 0x17
        /*002a*/ 	.short	(.L_21 - .L_20)
.L_20:
        /*002c*/ 	.word	0x00000000
        /*0030*/ 	.short	0x0001
        /*0032*/ 	.short	0x0008
        /*0034*/ 	.byte	0x00, 0xf5, 0x21, 0x00


	//----- nvinfo : EIATTR_KPARAM_INFO
	.align		4
.L_21:
        /*0038*/ 	.byte	0x04, 0x17
        /*003a*/ 	.short	(.L_23 - .L_22)
.L_22:
        /*003c*/ 	.word	0x00000000
        /*0040*/ 	.short	0x0000
        /*0042*/ 	.short	0x0000
        /*0044*/ 	.byte	0x00, 0xf5, 0x21, 0x00


	//----- nvinfo : EIATTR_SPARSE_MMA_MASK
	.align		4
.L_23:
        /*0048*/ 	.byte	0x03, 0x50
        /*004a*/ 	.short	0x0000


	//----- nvinfo : EIATTR_MAXREG_COUNT
	.align		4
        /*004c*/ 	.byte	0x03, 0x1b
        /*004e*/ 	.short	0x00ff


	//----- nvinfo : EIATTR_NUM_BARRIERS
	.align		4
        /*0050*/ 	.byte	0x02, 0x4c
        /*0052*/ 	.byte	0x01
	.zero		1


	//----- nvinfo : EIATTR_MERCURY_ISA_VERSION
	.align		4
        /*0054*/ 	.byte	0x03, 0x5f
        /*0056*/ 	.short	0x0101


	//----- nvinfo : EIATTR_VRC_CTA_INIT_COUNT
	.align		4
        /*0058*/ 	.byte	0x02, 0x4a
	.zero		1
	.zero		1


	//----- nvinfo : EIATTR_EXIT_INSTR_OFFSETS
	.align		4
        /*005c*/ 	.byte	0x04, 0x1c
        /*005e*/ 	.short	(.L_25 - .L_24)


	//   ....[0]....
.L_24:
        /*0060*/ 	.word	0x000000c0


	//   ....[1]....
        /*0064*/ 	.word	0x00000f00


	//   ....[2]....
        /*0068*/ 	.word	0x00000f80


	//----- nvinfo : EIATTR_CRS_STACK_SIZE
	.align		4
.L_25:
        /*006c*/ 	.byte	0x04, 0x1e
        /*006e*/ 	.short	(.L_27 - .L_26)
.L_26:
        /*0070*/ 	.word	0x00000000


	//----- nvinfo : EIATTR_CBANK_PARAM_SIZE
	.align		4
.L_27:
        /*0074*/ 	.byte	0x03, 0x19
        /*0076*/ 	.short	0x0020


	//----- nvinfo : EIATTR_PARAM_CBANK
	.align		4
        /*0078*/ 	.byte	0x04, 0x0a
        /*007a*/ 	.short	(.L_29 - .L_28)
	.align		4
.L_28:
        /*007c*/ 	.word	index@(.nv.constant0._Z6jacobiPfS_iS_)
        /*0080*/ 	.short	0x0380
        /*0082*/ 	.short	0x0020


	//----- nvinfo : EIATTR_SW_WAR
	.align		4
.L_29:
        /*0084*/ 	.byte	0x04, 0x36
        /*0086*/ 	.short	(.L_31 - .L_30)
.L_30:
        /*0088*/ 	.word	0x00000008
.L_31:


//--------------------- .nv.info._Z4diagPfS_S_i   --------------------------
	.section	.nv.info._Z4diagPfS_S_i,"",@"SHT_CUDA_INFO"
	.sectionflags	@""
	.align	4


	//----- nvinfo : EIATTR_CUDA_API_VERSION
	.align		4
        /*0000*/ 	.byte	0x04, 0x37
        /*0002*/ 	.short	(.L_33 - .L_32)
.L_32:
        /*0004*/ 	.word	0x00000082


	//----- nvinfo : EIATTR_KPARAM_INFO
	.align		4
.L_33:
        /*0008*/ 	.byte	0x04, 0x17
        /*000a*/ 	.short	(.L_35 - .L_34)
.L_34:
        /*000c*/ 	.word	0x00000000
        /*0010*/ 	.short	0x0003
        /*0012*/ 	.short	0x0018
        /*0014*/ 	.byte	0x00, 0xf0, 0x11, 0x00


	//----- nvinfo : EIATTR_KPARAM_INFO
	.align		4
.L_35:
        /*0018*/ 	.byte	0x04, 0x17
        /*001a*/ 	.short	(.L_37 - .L_36)
.L_36:
        /*001c*/ 	.word	0x00000000
        /*0020*/ 	.short	0x0002
        /*0022*/ 	.short	0x0010
        /*0024*/ 	.byte	0x00, 0xf5, 0x21, 0x00


	//----- nvinfo : EIATTR_KPARAM_INFO
	.align		4
.L_37:
        /*0028*/ 	.byte	0x04, 0x17
        /*002a*/ 	.short	(.L_39 - .L_38)
.L_38:
        /*002c*/ 	.word	0x00000000
        /*0030*/ 	.short	0x0001
        /*0032*/ 	.short	0x0008
        /*0034*/ 	.byte	0x00, 0xf5, 0x21, 0x00


	//----- nvinfo : EIATTR_KPARAM_INFO
	.align		4
.L_39:
        /*0038*/ 	.byte	0x04, 0x17
        /*003a*/ 	.short	(.L_41 - .L_40)
.L_40:
        /*003c*/ 	.word	0x00000000
        /*0040*/ 	.short	0x0000
        /*0042*/ 	.short	0x0000
        /*0044*/ 	.byte	0x00, 0xf5, 0x21, 0x00


	//----- nvinfo : EIATTR_SPARSE_MMA_MASK
	.align		4
.L_41:
        /*0048*/ 	.byte	0x03, 0x50
        /*004a*/ 	.short	0x0000


	//----- nvinfo : EIATTR_MAXREG_COUNT
	.align		4
        /*004c*/ 	.byte	0x03, 0x1b
        /*004e*/ 	.short	0x00ff


	//----- nvinfo : EIATTR_NUM_BARRIERS
	.align		4
        /*0050*/ 	.byte	0x02, 0x4c
        /*0052*/ 	.byte	0x01
	.zero		1


	//----- nvinfo : EIATTR_MERCURY_ISA_VERSION
	.align		4
        /*0054*/ 	.byte	0x03, 0x5f
        /*0056*/ 	.short	0x0101


	//----- nvinfo : EIATTR_VRC_CTA_INIT_COUNT
	.align		4
        /*0058*/ 	.byte	0x02, 0x4a
	.zero		1
	.zero		1


	//----- nvinfo : EIATTR_EXIT_INSTR_OFFSETS
	.align		4
        /*005c*/ 	.byte	0x04, 0x1c
        /*005e*/ 	.short	(.L_43 - .L_42)


	//   ....[0]....
.L_42:
        /*0060*/ 	.word	0x00000070


	//   ....[1]....
        /*0064*/ 	.word	0x00000ba0


	//----- nvinfo : EIATTR_CRS_STACK_SIZE
	.align		4
.L_43:
        /*0068*/ 	.byte	0x04, 0x1e
        /*006a*/ 	.short	(.L_45 - .L_44)
.L_44:
        /*006c*/ 	.word	0x00000000


	//----- nvinfo : EIATTR_CBANK_PARAM_SIZE
	.align		4
.L_45:
        /*0070*/ 	.byte	0x03, 0x19
        /*0072*/ 	.short	0x001c


	//----- nvinfo : EIATTR_PARAM_CBANK
	.align		4
        /*0074*/ 	.byte	0x04, 0x0a
        /*0076*/ 	.short	(.L_47 - .L_46)
	.align		4
.L_46:
        /*0078*/ 	.word	index@(.nv.constant0._Z4diagPfS_S_i)
        /*007c*/ 	.short	0x0380
        /*007e*/ 	.short	0x001c


	//----- nvinfo : EIATTR_SW_WAR
	.align		4
.L_47:
        /*0080*/ 	.byte	0x04, 0x36
        /*0082*/ 	.short	(.L_49 - .L_48)
.L_48:
        /*0084*/ 	.word	0x00000008
.L_49:


//--------------------- .nv.callgraph             --------------------------
	.section	.nv.callgraph,"",@"SHT_CUDA_CALLGRAPH"
	.align	4
	.sectionentsize	8
	.align		4
        /*0000*/ 	.word	0x00000000
	.align		4
        /*0004*/ 	.word	0xffffffff
	.align		4
        /*0008*/ 	.word	0x00000000
	.align		4
        /*000c*/ 	.word	0xfffffffe
	.align		4
        /*0010*/ 	.word	0x00000000
	.align		4
        /*0014*/ 	.word	0xfffffffd
	.align		4
        /*0018*/ 	.word	0x00000000
	.align		4
        /*001c*/ 	.word	0xfffffffc


//--------------------- .text._Z6jacobiPfS_iS_    --------------------------
	.section	.text._Z6jacobiPfS_iS_,"ax",@progbits
	.align	128
        .global         _Z6jacobiPfS_iS_
        .type           _Z6jacobiPfS_iS_,@function
        .size           _Z6jacobiPfS_iS_,(.L_x_55 - _Z6jacobiPfS_iS_)
        .other          _Z6jacobiPfS_iS_,@"STO_CUDA_ENTRY STV_DEFAULT"
_Z6jacobiPfS_iS_:
.text._Z6jacobiPfS_iS_:
[----:B------:R-:W-:Y:S01]  /*0000*/  LDC R1, c[0x0][0x37c] ;  /* 0x0000df00ff017b82 */ /* 0x000fe20000000800 */
[----:B------:R-:W0:Y:S07]  /*0010*/  S2R R0, SR_CTAID.X ;  /* 0x0000000000007919 */ /* 0x000e2e0000002500 */
[----:B------:R-:W1:Y:S01]  /*0020*/  S2UR UR5, SR_CgaCtaId ;  /* 0x00000000000579c3 */ /* 0x000e620000008800 */
[----:B------:R-:W2:Y:S01]  /*0030*/  LDCU UR6, c[0x0][0x390] ;  /* 0x00007200ff0677ac */ /* 0x000ea20008000800 */
[----:B------:R-:W0:Y:S01]  /*0040*/  S2R R3, SR_TID.X ;  /* 0x0000000000037919 */ /* 0x000e220000002100 */
[----:B------:R-:W-:Y:S01]  /*0050*/  UMOV UR4, 0x400 ;  /* 0x0000040000047882 */ /* 0x000fe20000000000 */
[----:B--2---:R-:W-:Y:S01]  /*0060*/  MOV R29, UR6 ;  /* 0x00000006001d7c02 */ /* 0x004fe20008000f00 */
[----:B-1----:R-:W-:Y:S01]  /*0070*/  ULEA UR4, UR5, UR4, 0x18 ;  /* 0x0000000405047291 */ /* 0x002fe2000f8ec0ff */
[----:B0-----:R-:W-:-:S05]  /*0080*/  VIMNMX R2, PT, PT, R0, R3, !PT ;  /* 0x0000000300027248 */ /* 0x001fca0007fe0100 */
[----:B------:R-:W-:Y:S02]  /*0090*/  LEA R4, R3, UR4, 0x2 ;  /* 0x0000000403047c11 */ /* 0x000fe4000f8e10ff */
[----:B------:R-:W-:-:S03]  /*00a0*/  ISETP.GE.AND P0, PT, R2, R29, PT ;  /* 0x0000001d0200720c */ /* 0x000fc60003f06270 */
[----:B------:R0:W-:Y:S10]  /*00b0*/  STS [R4], RZ ;  /* 0x000000ff04007388 */ /* 0x0001f40000000800 */
[----:B0-----:R-:W-:Y:S05]  /*00c0*/  @P0 EXIT ;  /* 0x000000000000094d */ /* 0x001fea0003800000 */
[----:B------:R-:W-:Y:S01]  /*00d0*/  LOP3.LUT R2, RZ, R3, RZ, 0x33, !PT ;  /* 0x00000003ff027212 */ /* 0x000fe200078e33ff */
[----:B------:R-:W0:Y:S01]  /*00e0*/  LDCU.64 UR6, c[0x0][0x358] ;  /* 0x00006b00ff0677ac */ /* 0x000e220008000a00 */
[----:B------:R-:W-:Y:S01]  /*00f0*/  BSSY.RECONVERGENT B0, `(.L_x_0) ;  /* 0x0000065000007945 */ /* 0x000fe20003800200 */
[----:B------:R-:W-:Y:S01]  /*0100*/  HFMA2 R9, -RZ, RZ, 0, 0 ;  /* 0x00000000ff097431 */ /* 0x000fe200000001ff */
[----:B------:R-:W-:Y:S01]  /*0110*/  IADD3 R5, PT, PT, R2, R29, RZ ;  /* 0x0000001d02057210 */ /* 0x000fe20007ffe0ff */
[----:B------:R-:W1:Y:S01]  /*0120*/  LDCU UR4, c[0x0][0x390] ;  /* 0x00007200ff0477ac */ /* 0x000e620008000800 */
[----:B------:R-:W-:Y:S02]  /*0130*/  IMAD.MOV.U32 R27, RZ, RZ, R3 ;  /* 0x000000ffff1b7224 */ /* 0x000fe400078e0003 */
[C---:B------:R-:W-:Y:S02]  /*0140*/  ISETP.GE.U32.AND P1, PT, R5.reuse, 0x380, PT ;  /* 0x000003800500780c */ /* 0x040fe40003f26070 */
[----:B------:R-:W-:-:S04]  /*0150*/  LEA.HI R6, R5, 0x1, RZ, 0x19 ;  /* 0x0000000105067811 */ /* 0x000fc800078fc8ff */
[----:B------:R-:W-:-:S04]  /*0160*/  LOP3.LUT R7, R6, 0x7, RZ, 0xc0, !PT ;  /* 0x0000000706077812 */ /* 0x000fc800078ec0ff */
[----:B------:R-:W-:-:S03]  /*0170*/  ISETP.NE.AND P0, PT, R7, RZ, PT ;  /* 0x000000ff0700720c */ /* 0x000fc60003f05270 */
[----:B0-----:R-:W-:Y:S10]  /*0180*/  @!P1 BRA `(.L_x_1) ;  /* 0x00000004006c9947 */ /* 0x001ff40003800000 */
[----:B------:R-:W0:Y:S01]  /*0190*/  LDC.64 R12, c[0x0][0x388] ;  /* 0x0000e200ff0c7b82 */ /* 0x000e220000000a00 */
[C---:B------:R-:W-:Y:S01]  /*01a0*/  IADD3 R10, PT, PT, R3.reuse, 0x380, RZ ;  /* 0x00000380030a7810 */ /* 0x040fe20007ffe0ff */
[C---:B------:R-:W-:Y:S01]  /*01b0*/  VIADD R21, R3.reuse, 0x280 ;  /* 0x0000028003157836 */ /* 0x040fe20000000000 */
[C---:B------:R-:W-:Y:S01]  /*01c0*/  IADD3 R11, PT, PT, R3.reuse, 0x300, RZ ;  /* 0x00000300030b7810 */ /* 0x040fe20007ffe0ff */
[C---:B------:R-:W-:Y:S01]  /*01d0*/  VIADD R23, R3.reuse, 0x100 ;  /* 0x0000010003177836 */ /* 0x040fe20000000000 */
[C---:B------:R-:W-:Y:S01]  /*01e0*/  IADD3 R20, PT, PT, R3.reuse, 0x200, RZ ;  /* 0x0000020003147810 */ /* 0x040fe20007ffe0ff */
[-CC-:B------:R-:W-:Y:S01]  /*01f0*/  IMAD R10, R10, R29.reuse, R0.reuse ;  /* 0x0000001d0a0a7224 */ /* 0x180fe200078e0200 */
[----:B------:R-:W-:Y:S01]  /*0200*/  IADD3 R22, PT, PT, R3, 0x180, RZ ;  /* 0x0000018003167810 */ /* 0x000fe20007ffe0ff */
[-CC-:B------:R-:W-:Y:S01]  /*0210*/  IMAD R11, R11, R29.reuse, R0.reuse ;  /* 0x0000001d0b0b7224 */ /* 0x180fe200078e0200 */
[----:B------:R-:W-:Y:S01]  /*0220*/  IADD3 R24, PT, PT, R3, 0x80, RZ ;  /* 0x0000008003187810 */ /* 0x000fe20007ffe0ff */
[-CC-:B------:R-:W-:Y:S01]  /*0230*/  IMAD R21, R21, R29.reuse, R0.reuse ;  /* 0x0000001d15157224 */ /* 0x180fe200078e0200 */
[----:B------:R-:W-:Y:S01]  /*0240*/  LOP3.LUT R2, R6, 0x3fffff8, RZ, 0xc0, !PT ;  /* 0x03fffff806027812 */ /* 0x000fe200078ec0ff */
[--C-:B------:R-:W-:Y:S01]  /*0250*/  IMAD R20, R20, R29, R0.reuse ;  /* 0x0000001d14147224 */ /* 0x100fe200078e0200 */
[----:B------:R-:W-:Y:S01]  /*0260*/  IADD3 R8, PT, PT, -R0, R3, RZ ;  /* 0x0000000300087210 */ /* 0x000fe20007ffe1ff */
[--C-:B------:R-:W-:Y:S01]  /*0270*/  IMAD R22, R22, R29, R0.reuse ;  /* 0x0000001d16167224 */ /* 0x100fe200078e0200 */
[----:B------:R-:W-:Y:S01]  /*0280*/  MOV R27, R3 ;  /* 0x00000003001b7202 */ /* 0x000fe20000000f00 */
[-CC-:B------:R-:W-:Y:S01]  /*0290*/  IMAD R23, R23, R29.reuse, R0.reuse ;  /* 0x0000001d17177224 */ /* 0x180fe200078e0200 */
[----:B------:R-:W-:Y:S01]  /*02a0*/  IADD3 R2, PT, PT, -R2, RZ, RZ ;  /* 0x000000ff02027210 */ /* 0x000fe20007ffe1ff */
[----:B------:R-:W-:-:S02]  /*02b0*/  IMAD R24, R24, R29, R0 ;  /* 0x0000001d18187224 */ /* 0x000fc400078e0200 */
[----:B------:R-:W-:Y:S02]  /*02c0*/  IMAD R25, R3, R29, R0 ;  /* 0x0000001d03197224 */ /* 0x000fe400078e0200 */
[----:B------:R-:W-:-:S07]  /*02d0*/  IMAD.MOV.U32 R9, RZ, RZ, RZ ;  /* 0x000000ffff097224 */ /* 0x000fce00078e00ff */
.L_x_2:
[----:B------:R-:W-:Y:S02]  /*02e0*/  ISETP.NE.AND P1, PT, R8, RZ, PT ;  /* 0x000000ff0800720c */ /* 0x000fe40003f25270 */
[----:B------:R-:W-:-:S04]  /*02f0*/  IADD3 R15, PT, PT, R27, 0x80, RZ ;  /* 0x000000801b0f7810 */ /* 0x000fc80007ffe0ff */
[----:B------:R-:W-:Y:S01]  /*0300*/  ISETP.NE.AND P2, PT, R0, R15, PT ;  /* 0x0000000f0000720c */ /* 0x000fe20003f45270 */
[----:B0-----:R-:W-:-:S06]  /*0310*/  IMAD.WIDE.U32 R14, R27, 0x4, R12 ;  /* 0x000000041b0e7825 */ /* 0x001fcc00078e000c */
[----:B------:R-:W0:Y:S01]  /*0320*/  @P1 LDC.64 R28, c[0x0][0x380] ;  /* 0x0000e000ff1c1b82 */ /* 0x000e220000000a00 */
[----:B------:R-:W2:Y:S05]  /*0330*/  @P1 LDG.E R18, desc[UR6][R14.64] ;  /* 0x000000060e121981 */ /* 0x000eaa000c1e1900 */
[----:B------:R-:W3:Y:S02]  /*0340*/  @P2 LDG.E R19, desc[UR6][R14.64+0x200] ;  /* 0x000200060e132981 */ /* 0x000ee4000c1e1900 */
[----:B------:R-:W4:Y:S01]  /*0350*/  @P2 LDC.64 R16, c[0x0][0x380] ;  /* 0x0000e000ff102b82 */ /* 0x000f220000000a00 */
[----:B0-----:R-:W-:-:S06]  /*0360*/  @P1 IMAD.WIDE R28, R25, 0x4, R28 ;  /* 0x00000004191c1825 */ /* 0x001fcc00078e021c */
[----:B------:R-:W2:Y:S01]  /*0370*/  @P1 LDG.E R28, desc[UR6][R28.64] ;  /* 0x000000061c1c1981 */ /* 0x000ea2000c1e1900 */
[----:B----4-:R-:W-:-:S06]  /*0380*/  @P2 IMAD.WIDE R16, R24, 0x4, R16 ;  /* 0x0000000418102825 */ /* 0x010fcc00078e0210 */
[----:B------:R-:W3:Y:S01]  /*0390*/  @P2 LDG.E R16, desc[UR6][R16.64] ;  /* 0x0000000610102981 */ /* 0x000ee2000c1e1900 */
[C---:B------:R-:W-:Y:S01]  /*03a0*/  IADD3 R26, PT, PT, R27.reuse, 0x180, RZ ;  /* 0x000001801b1a7810 */ /* 0x040fe20007ffe0ff */
[----:B--2---:R-:W-:Y:S01]  /*03b0*/  @P1 FFMA R9, R28, R18, R9 ;  /* 0x000000121c091223 */ /* 0x004fe20000000009 */
[----:B------:R-:W-:-:S05]  /*03c0*/  VIADD R18, R27, 0x100 ;  /* 0x000001001b127836 */ /* 0x000fca0000000000 */
[----:B------:R-:W-:Y:S01]  /*03d0*/  ISETP.NE.AND P1, PT, R0, R18, PT ;  /* 0x000000120000720c */ /* 0x000fe20003f25270 */
[----:B---3--:R-:W-:Y:S01]  /*03e0*/  @P2 FFMA R9, R16, R19, R9 ;  /* 0x0000001310092223 */ /* 0x008fe20000000009 */
[----:B------:R-:W-:-:S11]  /*03f0*/  ISETP.NE.AND P2, PT, R0, R26, PT ;  /* 0x0000001a0000720c */ /* 0x000fd60003f45270 */
[----:B------:R-:W0:Y:S08]  /*0400*/  @P1 LDC.64 R18, c[0x0][0x380] ;  /* 0x0000e000ff121b82 */ /* 0x000e300000000a00 */
[----:B------:R-:W2:Y:S01]  /*0410*/  @P2 LDC.64 R16, c[0x0][0x380] ;  /* 0x0000e000ff102b82 */ /* 0x000ea20000000a00 */
[----:B0-----:R-:W-:Y:S02]  /*0420*/  @P1 IMAD.WIDE R28, R23, 0x4, R18 ;  /* 0x00000004171c1825 */ /* 0x001fe400078e0212 */
[----:B------:R-:W3:Y:S04]  /*0430*/  @P1 LDG.E R18, desc[UR6][R14.64+0x400] ;  /* 0x000400060e121981 */ /* 0x000ee8000c1e1900 */
[----:B------:R-:W3:Y:S01]  /*0440*/  @P1 LDG.E R28, desc[UR6][R28.64] ;  /* 0x000000061c1c1981 */ /* 0x000ee2000c1e1900 */
[----:B--2---:R-:W-:-:S03]  /*0450*/  @P2 IMAD.WIDE R16, R22, 0x4, R16 ;  /* 0x0000000416102825 */ /* 0x004fc600078e0210 */
[----:B------:R-:W2:Y:S04]  /*0460*/  @P2 LDG.E R19, desc[UR6][R14.64+0x600] ;  /* 0x000600060e132981 */ /* 0x000ea8000c1e1900 */
[----:B------:R-:W2:Y:S01]  /*0470*/  @P2 LDG.E R16, desc[UR6][R16.64] ;  /* 0x0000000610102981 */ /* 0x000ea2000c1e1900 */
[C---:B------:R-:W-:Y:S01]  /*0480*/  IADD3 R26, PT, PT, R27.reuse, 0x280, RZ ;  /* 0x000002801b1a7810 */ /* 0x040fe20007ffe0ff */
[----:B---3--:R-:W-:Y:S01]  /*0490*/  @P1 FFMA R9, R28, R18, R9 ;  /* 0x000000121c091223 */ /* 0x008fe20000000009 */
[----:B------:R-:W-:-:S04]  /*04a0*/  IADD3 R18, PT, PT, R27, 0x200, RZ ;  /* 0x000002001b127810 */ /* 0x000fc80007ffe0ff */
[----:B------:R-:W-:Y:S01]  /*04b0*/  ISETP.NE.AND P1, PT, R0, R18, PT ;  /* 0x000000120000720c */ /* 0x000fe20003f25270 */
[----:B--2---:R-:W-:Y:S01]  /*04c0*/  @P2 FFMA R9, R16, R19, R9 ;  /* 0x0000001310092223 */ /* 0x004fe20000000009 */
[----:B------:R-:W-:-:S11]  /*04d0*/  ISETP.NE.AND P2, PT, R0, R26, PT ;  /* 0x0000001a0000720c */ /* 0x000fd60003f45270 */
[----:B------:R-:W0:Y:S01]  /*04e0*/  @P1 LDC.64 R18, c[0x0][0x380] ;  /* 0x0000e000ff121b82 */ /* 0x000e220000000a00 */
[----:B------:R-:W2:Y:S07]  /*04f0*/  @P1 LDG.E R26, desc[UR6][R14.64+0x800] ;  /* 0x000800060e1a1981 */ /* 0x000eae000c1e1900 */
[----:B------:R-:W3:Y:S01]  /*0500*/  @P2 LDC.64 R16, c[0x0][0x380] ;  /* 0x0000e000ff102b82 */ /* 0x000ee20000000a00 */
[----:B0-----:R-:W-:-:S06]  /*0510*/  @P1 IMAD.WIDE R18, R20, 0x4, R18 ;  /* 0x0000000414121825 */ /* 0x001fcc00078e0212 */
[----:B------:R-:W2:Y:S01]  /*0520*/  @P1 LDG.E R18, desc[UR6][R18.64] ;  /* 0x0000000612121981 */ /* 0x000ea2000c1e1900 */
[----:B---3--:R-:W-:-:S03]  /*0530*/  @P2 IMAD.WIDE R28, R21, 0x4, R16 ;  /* 0x00000004151c2825 */ /* 0x008fc600078e0210 */
[----:B------:R-:W3:Y:S04]  /*0540*/  @P2 LDG.E R16, desc[UR6][R14.64+0xa00] ;  /* 0x000a00060e102981 */ /* 0x000ee8000c1e1900 */
[----:B------:R-:W3:Y:S01]  /*0550*/  @P2 LDG.E R28, desc[UR6][R28.64] ;  /* 0x000000061c1c2981 */ /* 0x000ee2000c1e1900 */
[----:B------:R-:W-:Y:S02]  /*0560*/  VIADD R17, R27, 0x300 ;  /* 0x000003001b117836 */ /* 0x000fe40000000000 */
[----:B--2---:R-:W-:-:S03]  /*0570*/  @P1 FFMA R9, R18, R26, R9 ;  /* 0x0000001a12091223 */ /* 0x004fc60000000009 */
[----:B------:R-:W-:Y:S02]  /*0580*/  ISETP.NE.AND P1, PT, R0, R17, PT ;  /* 0x000000110000720c */ /* 0x000fe40003f25270 */
[----:B------:R-:W-:-:S04]  /*0590*/  IADD3 R17, PT, PT, R27, 0x380, RZ ;  /* 0x000003801b117810 */ /* 0x000fc80007ffe0ff */
[----:B------:R-:W-:Y:S01]  /*05a0*/  ISETP.NE.AND P3, PT, R0, R17, PT ;  /* 0x000000110000720c */ /* 0x000fe20003f65270 */
[----:B---3--:R-:W-:-:S06]  /*05b0*/  @P2 FFMA R9, R28, R16, R9 ;  /* 0x000000101c092223 */ /* 0x008fcc0000000009 */
        /* <DEDUP_REMOVED lines=8> */
[----:B------:R-:W-:Y:S02]  /*0640*/  IADD3 R2, PT, PT, R2, 0x8, RZ ;  /* 0x0000000802027810 */ /* 0x000fe40007ffe0ff */
[----:B-1----:R-:W-:Y:S01]  /*0650*/  MOV R29, UR4 ;  /* 0x00000004001d7c02 */ /* 0x002fe20008000f00 */
[----:B------:R-:W-:Y:S01]  /*0660*/  VIADD R27, R27, 0x400 ;  /* 0x000004001b1b7836 */ /* 0x000fe20000000000 */
[----:B------:R-:W-:Y:S02]  /*0670*/  IADD3 R8, PT, PT, R8, 0x400, RZ ;  /* 0x0000040008087810 */ /* 0x000fe40007ffe0ff */
[C---:B------:R-:W-:Y:S01]  /*0680*/  LEA R25, R29.reuse, R25, 0xa ;  /* 0x000000191d197211 */ /* 0x040fe200078e50ff */
[C---:B------:R-:W-:Y:S01]  /*0690*/  IMAD R23, R29.reuse, 0x400, R23 ;  /* 0x000004001d177824 */ /* 0x040fe200078e0217 */
[C---:B------:R-:W-:Y:S01]  /*06a0*/  LEA R24, R29.reuse, R24, 0xa ;  /* 0x000000181d187211 */ /* 0x040fe200078e50ff */
[C---:B------:R-:W-:Y:S01]  /*06b0*/  IMAD R11, R29.reuse, 0x400, R11 ;  /* 0x000004001d0b7824 */ /* 0x040fe200078e020b */
[----:B------:R-:W-:-:S02]  /*06c0*/  LEA R22, R29, R22, 0xa ;  /* 0x000000161d167211 */ /* 0x000fc400078e50ff */
[C---:B------:R-:W-:Y:S02]  /*06d0*/  LEA R20, R29.reuse, R20, 0xa ;  /* 0x000000141d147211 */ /* 0x040fe400078e50ff */
[C---:B------:R-:W-:Y:S02]  /*06e0*/  LEA R21, R29.reuse, R21, 0xa ;  /* 0x000000151d157211 */ /* 0x040fe400078e50ff */
[----:B------:R-:W-:Y:S01]  /*06f0*/  LEA R10, R29, R10, 0xa ;  /* 0x0000000a1d0a7211 */ /* 0x000fe200078e50ff */
[----:B--2---:R-:W-:Y:S01]  /*0700*/  @P1 FFMA R9, R16, R26, R9 ;  /* 0x0000001a10091223 */ /* 0x004fe20000000009 */
[----:B------:R-:W-:-:S03]  /*0710*/  ISETP.NE.AND P1, PT, R2, RZ, PT ;  /* 0x000000ff0200720c */ /* 0x000fc60003f25270 */
[----:B---3--:R-:W-:-:S10]  /*0720*/  @P3 FFMA R9, R18, R28, R9 ;  /* 0x0000001c12093223 */ /* 0x008fd40000000009 */
[----:B------:R-:W-:Y:S05]  /*0730*/  @P1 BRA `(.L_x_2) ;  /* 0xfffffff800e81947 */ /* 0x000fea000383ffff */
.L_x_1:
[----:B-1----:R-:W-:Y:S05]  /*0740*/  BSYNC.RECONVERGENT B0 ;  /* 0x0000000000007941 */ /* 0x002fea0003800200 */
.L_x_0:
[----:B------:R-:W-:Y:S04]  /*0750*/  BSSY.RECONVERGENT B0, `(.L_x_3) ;  /* 0x000004b000007945 */ /* 0x000fe80003800200 */
[----:B------:R-:W-:Y:S05]  /*0760*/  @!P0 BRA `(.L_x_4) ;  /* 0x0000000400248947 */ /* 0x000fea0003800000 */
[----:B------:R-:W-:Y:S01]  /*0770*/  ISETP.GE.U32.AND P1, PT, R7, 0x4, PT ;  /* 0x000000040700780c */ /* 0x000fe20003f26070 */
[----:B------:R-:W-:Y:S01]  /*0780*/  BSSY.RECONVERGENT B1, `(.L_x_5) ;  /* 0x0000025000017945 */ /* 0x000fe20003800200 */
[----:B------:R-:W-:-:S11]  /*0790*/  LOP3.LUT P0, R2, R6, 0x3, RZ, 0xc0, !PT ;  /* 0x0000000306027812 */ /* 0x000fd6000780c0ff */
[----:B------:R-:W-:Y:S05]  /*07a0*/  @!P1 BRA `(.L_x_6) ;  /* 0x0000000000889947 */ /* 0x000fea0003800000 */
[C---:B------:R-:W-:Y:S01]  /*07b0*/  IADD3 R23, PT, PT, R27.reuse, 0x80, RZ ;  /* 0x000000801b177810 */ /* 0x040fe20007ffe0ff */
[C---:B------:R-:W-:Y:S01]  /*07c0*/  VIADD R19, R27.reuse, 0x180 ;  /* 0x000001801b137836 */ /* 0x040fe20000000000 */
[C---:B------:R-:W-:Y:S01]  /*07d0*/  ISETP.NE.AND P1, PT, R0.reuse, R27, PT ;  /* 0x0000001b0000720c */ /* 0x040fe20003f25270 */
[----:B------:R-:W0:Y:S01]  /*07e0*/  LDC.64 R14, c[0x0][0x388] ;  /* 0x0000e200ff0e7b82 */ /* 0x000e220000000a00 */
[C---:B------:R-:W-:Y:S02]  /*07f0*/  ISETP.NE.AND P2, PT, R0.reuse, R23, PT ;  /* 0x000000170000720c */ /* 0x040fe40003f45270 */
[----:B------:R-:W-:Y:S02]  /*0800*/  IADD3 R25, PT, PT, R27, 0x100, RZ ;  /* 0x000001001b197810 */ /* 0x000fe40007ffe0ff */
[C---:B------:R-:W-:Y:S02]  /*0810*/  ISETP.NE.AND P4, PT, R0.reuse, R19, PT ;  /* 0x000000130000720c */ /* 0x040fe40003f85270 */
[----:B------:R-:W-:-:S05]  /*0820*/  ISETP.NE.AND P3, PT, R0, R25, PT ;  /* 0x000000190000720c */ /* 0x000fca0003f65270 */
[----:B------:R-:W1:Y:S01]  /*0830*/  @P1 LDC.64 R12, c[0x0][0x380] ;  /* 0x0000e000ff0c1b82 */ /* 0x000e620000000a00 */
[-CC-:B------:R-:W-:Y:S02]  /*0840*/  @P1 IMAD R21, R27, R29.reuse, R0.reuse ;  /* 0x0000001d1b151224 */ /* 0x180fe400078e0200 */
[----:B------:R-:W-:-:S05]  /*0850*/  @P2 IMAD R23, R23, R29, R0 ;  /* 0x0000001d17172224 */ /* 0x000fca00078e0200 */
[----:B------:R-:W2:Y:S01]  /*0860*/  @P2 LDC.64 R16, c[0x0][0x380] ;  /* 0x0000e000ff102b82 */ /* 0x000ea20000000a00 */
[----:B0-----:R-:W-:-:S07]  /*0870*/  IMAD.WIDE.U32 R14, R27, 0x4, R14 ;  /* 0x000000041b0e7825 */ /* 0x001fce00078e000e */
[----:B------:R-:W0:Y:S01]  /*0880*/  @P3 LDC.64 R6, c[0x0][0x380] ;  /* 0x0000e000ff063b82 */ /* 0x000e220000000a00 */
[----:B------:R-:W3:Y:S01]  /*0890*/  @P1 LDG.E R8, desc[UR6][R14.64] ;  /* 0x000000060e081981 */ /* 0x000ee2000c1e1900 */
[----:B------:R-:W-:-:S03]  /*08a0*/  @P4 IMAD R19, R19, R29, R0 ;  /* 0x0000001d13134224 */ /* 0x000fc600078e0200 */
[----:B------:R-:W4:Y:S03]  /*08b0*/  @P2 LDG.E R18, desc[UR6][R14.64+0x200] ;  /* 0x000200060e122981 */ /* 0x000f26000c1e1900 */
[----:B------:R-:W5:Y:S01]  /*08c0*/  @P4 LDC.64 R10, c[0x0][0x380] ;  /* 0x0000e000ff0a4b82 */ /* 0x000f620000000a00 */
[----:B-1----:R-:W-:Y:S01]  /*08d0*/  @P1 IMAD.WIDE R12, R21, 0x4, R12 ;  /* 0x00000004150c1825 */ /* 0x002fe200078e020c */
[----:B------:R-:W4:Y:S03]  /*08e0*/  @P4 LDG.E R20, desc[UR6][R14.64+0x600] ;  /* 0x000600060e144981 */ /* 0x000f26000c1e1900 */
[----:B------:R-:W-:Y:S02]  /*08f0*/  @P3 IMAD R21, R25, R29, R0 ;  /* 0x0000001d19153224 */ /* 0x000fe400078e0200 */
[----:B------:R-:W3:Y:S01]  /*0900*/  @P1 LDG.E R12, desc[UR6][R12.64] ;  /* 0x000000060c0c1981 */ /* 0x000ee2000c1e1900 */
[----:B--2---:R-:W-:-:S06]  /*0910*/  @P2 IMAD.WIDE R16, R23, 0x4, R16 ;  /* 0x0000000417102825 */ /* 0x004fcc00078e0210 */
[----:B------:R-:W4:Y:S01]  /*0920*/  @P2 LDG.E R16, desc[UR6][R16.64] ;  /* 0x0000000610102981 */ /* 0x000f22000c1e1900 */
[----:B0-----:R-:W-:-:S06]  /*0930*/  @P3 IMAD.WIDE R6, R21, 0x4, R6 ;  /* 0x0000000415063825 */ /* 0x001fcc00078e0206 */
[----:B------:R-:W2:Y:S01]  /*0940*/  @P3 LDG.E R6, desc[UR6][R6.64] ;  /* 0x0000000606063981 */ /* 0x000ea2000c1e1900 */
[----:B-----5:R-:W-:-:S03]  /*0950*/  @P4 IMAD.WIDE R10, R19, 0x4, R10 ;  /* 0x00000004130a4825 */ /* 0x020fc600078e020a */
[----:B------:R-:W2:Y:S04]  /*0960*/  @P3 LDG.E R19, desc[UR6][R14.64+0x400] ;  /* 0x000400060e133981 */ /* 0x000ea8000c1e1900 */
[----:B------:R-:W5:Y:S01]  /*0970*/  @P4 LDG.E R10, desc[UR6][R10.64] ;  /* 0x000000060a0a4981 */ /* 0x000f62000c1e1900 */
[----:B------:R-:W-:Y:S01]  /*0980*/  IADD3 R27, PT, PT, R27, 0x200, RZ ;  /* 0x000002001b1b7810 */ /* 0x000fe20007ffe0ff */
[----:B---3--:R-:W-:-:S04]  /*0990*/  @P1 FFMA R9, R12, R8, R9 ;  /* 0x000000080c091223 */ /* 0x008fc80000000009 */
[----:B----4-:R-:W-:-:S04]  /*09a0*/  @P2 FFMA R9, R16, R18, R9 ;  /* 0x0000001210092223 */ /* 0x010fc80000000009 */
[----:B--2---:R-:W-:-:S04]  /*09b0*/  @P3 FFMA R9, R6, R19, R9 ;  /* 0x0000001306093223 */ /* 0x004fc80000000009 */
[----:B-----5:R-:W-:-:S07]  /*09c0*/  @P4 FFMA R9, R10, R20, R9 ;  /* 0x000000140a094223 */ /* 0x020fce0000000009 */
.L_x_6:
[----:B------:R-:W-:Y:S05]  /*09d0*/  BSYNC.RECONVERGENT B1 ;  /* 0x0000000000017941 */ /* 0x000fea0003800200 */
.L_x_5:
[----:B------:R-:W-:Y:S05]  /*09e0*/  @!P0 BRA `(.L_x_4) ;  /* 0x0000000000848947 */ /* 0x000fea0003800000 */
[----:B------:R-:W-:Y:S01]  /*09f0*/  ISETP.NE.AND P1, PT, R2, 0x1, PT ;  /* 0x000000010200780c */ /* 0x000fe20003f25270 */
[----:B------:R-:W-:Y:S01]  /*0a00*/  BSSY.RECONVERGENT B1, `(.L_x_7) ;  /* 0x0000015000017945 */ /* 0x000fe20003800200 */
[----:B------:R-:W-:-:S11]  /*0a10*/  LOP3.LUT P0, RZ, R5, 0x80, RZ, 0xc0, !PT ;  /* 0x0000008005ff7812 */ /* 0x000fd6000780c0ff */
[----:B------:R-:W-:Y:S05]  /*0a20*/  @!P1 BRA `(.L_x_8) ;  /* 0x0000000000489947 */ /* 0x000fea0003800000 */
[----:B------:R-:W-:Y:S01]  /*0a30*/  ISETP.NE.AND P2, PT, R0, R27, PT ;  /* 0x0000001b0000720c */ /* 0x000fe20003f45270 */
[----:B------:R-:W0:Y:S01]  /*0a40*/  LDC.64 R6, c[0x0][0x388] ;  /* 0x0000e200ff067b82 */ /* 0x000e220000000a00 */
[----:B------:R-:W-:-:S04]  /*0a50*/  IADD3 R15, PT, PT, R27, 0x80, RZ ;  /* 0x000000801b0f7810 */ /* 0x000fc80007ffe0ff */
[----:B------:R-:W-:-:S07]  /*0a60*/  ISETP.NE.AND P1, PT, R0, R15, PT ;  /* 0x0000000f0000720c */ /* 0x000fce0003f25270 */
[----:B------:R-:W1:Y:S01]  /*0a70*/  @P2 LDC.64 R12, c[0x0][0x380] ;  /* 0x0000e000ff0c2b82 */ /* 0x000e620000000a00 */
[----:B------:R-:W-:-:S07]  /*0a80*/  @P2 IMAD R5, R27, R29, R0 ;  /* 0x0000001d1b052224 */ /* 0x000fce00078e0200 */
[----:B------:R-:W2:Y:S01]  /*0a90*/  @P1 LDC.64 R10, c[0x0][0x380] ;  /* 0x0000e000ff0a1b82 */ /* 0x000ea20000000a00 */
[----:B0-----:R-:W-:-:S05]  /*0aa0*/  IMAD.WIDE.U32 R6, R27, 0x4, R6 ;  /* 0x000000041b067825 */ /* 0x001fca00078e0006 */
[----:B------:R-:W3:Y:S01]  /*0ab0*/  @P2 LDG.E R2, desc[UR6][R6.64] ;  /* 0x0000000606022981 */ /* 0x000ee2000c1e1900 */
[----:B-1----:R-:W-:-:S04]  /*0ac0*/  @P2 IMAD.WIDE R12, R5, 0x4, R12 ;  /* 0x00000004050c2825 */ /* 0x002fc800078e020c */
[----:B------:R-:W-:Y:S02]  /*0ad0*/  @P1 IMAD R5, R15, R29, R0 ;  /* 0x0000001d0f051224 */ /* 0x000fe400078e0200 */
[----:B------:R-:W3:Y:S02]  /*0ae0*/  @P2 LDG.E R12, desc[UR6][R12.64] ;  /* 0x000000060c0c2981 */ /* 0x000ee4000c1e1900 */
[----:B--2---:R-:W-:Y:S02]  /*0af0*/  @P1 IMAD.WIDE R10, R5, 0x4, R10 ;  /* 0x00000004050a1825 */ /* 0x004fe400078e020a */
[----:B------:R-:W2:Y:S04]  /*0b00*/  @P1 LDG.E R5, desc[UR6][R6.64+0x200] ;  /* 0x0002000606051981 */ /* 0x000ea8000c1e1900 */
[----:B------:R-:W2:Y:S01]  /*0b10*/  @P1 LDG.E R10, desc[UR6][R10.64] ;  /* 0x000000060a0a1981 */ /* 0x000ea2000c1e1900 */
[----:B------:R-:W-:Y:S01]  /*0b20*/  IADD3 R27, PT, PT, R27, 0x100, RZ ;  /* 0x000001001b1b7810 */ /* 0x000fe20007ffe0ff */
[----:B---3--:R-:W-:-:S04]  /*0b30*/  @P2 FFMA R9, R12, R2, R9 ;  /* 0x000000020c092223 */ /* 0x008fc80000000009 */
[----:B--2---:R-:W-:-:S07]  /*0b40*/  @P1 FFMA R9, R10, R5, R9 ;  /* 0x000000050a091223 */ /* 0x004fce0000000009 */
.L_x_8:
[----:B------:R-:W-:Y:S05]  /*0b50*/  BSYNC.RECONVERGENT B1 ;  /* 0x0000000000017941 */ /* 0x000fea0003800200 */
.L_x_7:
[----:B------:R-:W-:-:S13]  /*0b60*/  ISETP.EQ.OR P0, PT, R0, R27, P0 ;  /* 0x0000001b0000720c */ /* 0x000fda0000702670 */
[----:B------:R-:W-:Y:S05]  /*0b70*/  @P0 BRA `(.L_x_4) ;  /* 0x0000000000200947 */ /* 0x000fea0003800000 */
[----:B------:R-:W0:Y:S01]  /*0b80*/  LDC.64 R6, c[0x0][0x380] ;  /* 0x0000e000ff067b82 */ /* 0x000e220000000a00 */
[----:B------:R-:W-:-:S07]  /*0b90*/  IMAD R29, R27, R29, R0 ;  /* 0x0000001d1b1d7224 */ /* 0x000fce00078e0200 */
[----:B------:R-:W1:Y:S01]  /*0ba0*/  LDC.64 R10, c[0x0][0x388] ;  /* 0x0000e200ff0a7b82 */ /* 0x000e620000000a00 */
[----:B0-----:R-:W-:-:S06]  /*0bb0*/  IMAD.WIDE R6, R29, 0x4, R6 ;  /* 0x000000041d067825 */ /* 0x001fcc00078e0206 */
[----:B------:R-:W2:Y:S01]  /*0bc0*/  LDG.E R6, desc[UR6][R6.64] ;  /* 0x0000000606067981 */ /* 0x000ea2000c1e1900 */
[----:B-1----:R-:W-:-:S06]  /*0bd0*/  IMAD.WIDE.U32 R10, R27, 0x4, R10 ;  /* 0x000000041b0a7825 */ /* 0x002fcc00078e000a */
[----:B------:R-:W2:Y:S02]  /*0be0*/  LDG.E R10, desc[UR6][R10.64] ;  /* 0x000000060a0a7981 */ /* 0x000ea4000c1e1900 */
[----:B--2---:R-:W-:-:S07]  /*0bf0*/  FFMA R9, R6, R10, R9 ;  /* 0x0000000a06097223 */ /* 0x004fce0000000009 */
.L_x_4:
[----:B------:R-:W-:Y:S05]  /*0c00*/  BSYNC.RECONVERGENT B0 ;  /* 0x0000000000007941 */ /* 0x000fea0003800200 */
.L_x_3:
[----:B------:R-:W-:Y:S01]  /*0c10*/  STS [R4], R9 ;  /* 0x0000000904007388 */ /* 0x000fe20000000800 */
[----:B------:R-:W-:Y:S01]  /*0c20*/  BAR.SYNC.DEFER_BLOCKING 0x0 ;  /* 0x0000000000007b1d */ /* 0x000fe20000010000 */
[C---:B------:R-:W-:Y:S02]  /*0c30*/  ISETP.GT.U32.AND P0, PT, R3.reuse, 0x3f, PT ;  /* 0x0000003f0300780c */ /* 0x040fe40003f04070 */
[C---:B------:R-:W-:Y:S02]  /*0c40*/  ISETP.GT.U32.AND P1, PT, R3.reuse, 0x1f, PT ;  /* 0x0000001f0300780c */ /* 0x040fe40003f24070 */
[----:B------:R-:W-:-:S13]  /*0c50*/  ISETP.NE.AND P2, PT, R3, RZ, PT ;  /* 0x000000ff0300720c */ /* 0x000fda0003f45270 */
[----:B------:R-:W0:Y:S01]  /*0c60*/  @!P2 S2R R6, SR_CgaCtaId ;  /* 0x000000000006a919 */ /* 0x000e220000008800 */
[----:B------:R-:W-:Y:S04]  /*0c70*/  @!P0 LDS R2, [R4+0x100] ;  /* 0x0001000004028984 */ /* 0x000fe80000000800 */
[----:B------:R-:W1:Y:S02]  /*0c80*/  @!P0 LDS R5, [R4] ;  /* 0x0000000004058984 */ /* 0x000e640000000800 */
[----:B-1----:R-:W-:-:S05]  /*0c90*/  @!P0 FADD R5, R2, R5 ;  /* 0x0000000502058221 */ /* 0x002fca0000000000 */
[----:B------:R-:W-:Y:S01]  /*0ca0*/  @!P0 STS [R4], R5 ;  /* 0x0000000504008388 */ /* 0x000fe20000000800 */
[----:B------:R-:W-:Y:S01]  /*0cb0*/  BAR.SYNC.DEFER_BLOCKING 0x0 ;  /* 0x0000000000007b1d */ /* 0x000fe20000010000 */
[----:B------:R-:W-:-:S05]  /*0cc0*/  ISETP.GT.U32.AND P0, PT, R3, 0xf, PT ;  /* 0x0000000f0300780c */ /* 0x000fca0003f04070 */
        /* <DEDUP_REMOVED lines=15> */
[----:B------:R1:W-:Y:S01]  /*0dc0*/  @!P1 STS [R4], R5 ;  /* 0x0000000504009388 */ /* 0x0003e20000000800 */
[----:B------:R-:W-:Y:S01]  /*0dd0*/  BAR.SYNC.DEFER_BLOCKING 0x0 ;  /* 0x0000000000007b1d */ /* 0x000fe20000010000 */
[----:B------:R-:W-:Y:S02]  /*0de0*/  ISETP.GT.U32.AND P1, PT, R3, 0x1, PT ;  /* 0x000000010300780c */ /* 0x000fe40003f24070 */
[----:B-1----:R-:W-:-:S03]  /*0df0*/  @!P2 MOV R5, 0x400 ;  /* 0x000004000005a802 */ /* 0x002fc60000000f00 */
[----:B------:R-:W-:Y:S04]  /*0e00*/  @!P0 LDS R2, [R4+0x10] ;  /* 0x0000100004028984 */ /* 0x000fe80000000800 */
[----:B------:R-:W1:Y:S02]  /*0e10*/  @!P0 LDS R7, [R4] ;  /* 0x0000000004078984 */ /* 0x000e640000000800 */
[----:B-1----:R-:W-:-:S05]  /*0e20*/  @!P0 FADD R7, R2, R7 ;  /* 0x0000000702078221 */ /* 0x002fca0000000000 */
[----:B------:R-:W-:Y:S01]  /*0e30*/  @!P0 STS [R4], R7 ;  /* 0x0000000704008388 */ /* 0x000fe20000000800 */
[----:B------:R-:W-:Y:S06]  /*0e40*/  BAR.SYNC.DEFER_BLOCKING 0x0 ;  /* 0x0000000000007b1d */ /* 0x000fec0000010000 */
[----:B------:R-:W-:Y:S04]  /*0e50*/  @!P1 LDS R2, [R4+0x8] ;  /* 0x0000080004029984 */ /* 0x000fe80000000800 */
[----:B------:R-:W1:Y:S02]  /*0e60*/  @!P1 LDS R3, [R4] ;  /* 0x0000000004039984 */ /* 0x000e640000000800 */
[----:B-1----:R-:W-:Y:S01]  /*0e70*/  @!P1 FADD R3, R2, R3 ;  /* 0x0000000302039221 */ /* 0x002fe20000000000 */
[----:B0-----:R-:W-:-:S04]  /*0e80*/  @!P2 LEA R2, R6, R5, 0x18 ;  /* 0x000000050602a211 */ /* 0x001fc800078ec0ff */
[----:B------:R-:W-:Y:S01]  /*0e90*/  @!P1 STS [R4], R3 ;  /* 0x0000000304009388 */ /* 0x000fe20000000800 */
[----:B------:R-:W-:Y:S06]  /*0ea0*/  BAR.SYNC.DEFER_BLOCKING 0x0 ;  /* 0x0000000000007b1d */ /* 0x000fec0000010000 */
[----:B------:R-:W-:Y:S04]  /*0eb0*/  @!P2 LDS R2, [R2+0x4] ;  /* 0x000004000202a984 */ /* 0x000fe80000000800 */
[----:B------:R-:W0:Y:S02]  /*0ec0*/  @!P2 LDS R5, [R4] ;  /* 0x000000000405a984 */ /* 0x000e240000000800 */
[----:B0-----:R-:W-:-:S05]  /*0ed0*/  @!P2 FADD R5, R2, R5 ;  /* 0x000000050205a221 */ /* 0x001fca0000000000 */
[----:B------:R0:W-:Y:S01]  /*0ee0*/  @!P2 STS [R4], R5 ;  /* 0x000000050400a388 */ /* 0x0001e20000000800 */
[----:B------:R-:W-:Y:S06]  /*0ef0*/  BAR.SYNC.DEFER_BLOCKING 0x0 ;  /* 0x0000000000007b1d */ /* 0x000fec0000010000 */
[----:B------:R-:W-:Y:S05]  /*0f00*/  @P2 EXIT ;  /* 0x000000000000294d */ /* 0x000fea0003800000 */
[----:B------:R-:W1:Y:S01]  /*0f10*/  S2UR UR5, SR_CgaCtaId ;  /* 0x00000000000579c3 */ /* 0x000e620000008800 */
[----:B------:R-:W-:-:S07]  /*0f20*/  UMOV UR4, 0x400 ;  /* 0x0000040000047882 */ /* 0x000fce0000000000 */
[----:B------:R-:W2:Y:S01]  /*0f30*/  LDC.64 R2, c[0x0][0x398] ;  /* 0x0000e600ff027b82 */ /* 0x000ea20000000a00 */
[----:B-1----:R-:W-:Y:S01]  /*0f40*/  ULEA UR4, UR5, UR4, 0x18 ;  /* 0x0000000405047291 */ /* 0x002fe2000f8ec0ff */
[----:B--2---:R-:W-:-:S08]  /*0f50*/  IMAD.WIDE.U32 R2, R0, 0x4, R2 ;  /* 0x0000000400027825 */ /* 0x004fd000078e0002 */
[----:B0-----:R-:W0:Y:S04]  /*0f60*/  LDS R5, [UR4] ;  /* 0x00000004ff057984 */ /* 0x001e280008000800 */
[----:B0-----:R-:W-:Y:S01]  /*0f70*/  STG.E desc[UR6][R2.64], R5 ;  /* 0x0000000502007986 */ /* 0x001fe2000c101906 */
[----:B------:R-:W-:Y:S05]  /*0f80*/  EXIT ;  /* 0x000000000000794d */ /* 0x000fea0003800000 */
.L_x_9:
[----:B------:R-:W-:-:S00]  /*0f90*/  BRA `(.L_x_9) ;  /* 0xfffffffc00fc7947 */ /* 0x000fc0000383ffff */
[----:B------:R-:W-:-:S00]  /*0fa0*/  NOP ;  /* 0x0000000000007918 */ /* 0x000fc00000000000 */
        /* <DEDUP_REMOVED lines=13> */
.L_x_55:


//--------------------- .text._Z4diagPfS_S_i      --------------------------
	.section	.text._Z4diagPfS_S_i,"ax",@progbits
	.align	128
        .global         _Z4diagPfS_S_i
        .type           _Z4diagPfS_S_i,@function
        .size           _Z4diagPfS_S_i,(.L_x_54 - _Z4diagPfS_S_i)
        .other          _Z4diagPfS_S_i,@"STO_CUDA_ENTRY STV_DEFAULT"
_Z4diagPfS_S_i:
.text._Z4diagPfS_S_i:
[----:B------:R-:W-:Y:S01]  /*0000*/  LDC R1, c[0x0][0x37c] ;  /* 0x0000df00ff017b82 */ /* 0x000fe20000000800 */
[----:B------:R-:W0:Y:S01]  /*0010*/  S2R R9, SR_CTAID.X ;  /* 0x0000000000097919 */ /* 0x000e220000002500 */
[----:B------:R-:W1:Y:S01]  /*0020*/  LDCU UR4, c[0x0][0x398] ;  /* 0x00007300ff0477ac */ /* 0x000e620008000800 */
[----:B------:R-:W0:Y:S01]  /*0030*/  S2R R10, SR_TID.X ;  /* 0x00000000000a7919 */ /* 0x000e220000002100 */
[----:B-1----:R-:W-:Y:S01]  /*0040*/  IMAD.U32 R0, RZ, RZ, UR4 ;  /* 0x00000004ff007e24 */ /* 0x002fe2000f8e00ff */
[----:B0-----:R-:W-:-:S04]  /*0050*/  VIMNMX R3, PT, PT, R9, R10, !PT ;  /* 0x0000000a09037248 */ /* 0x001fc80007fe0100 */
[----:B------:R-:W-:-:S13]  /*0060*/  ISETP.GE.AND P0, PT, R3, R0, PT ;  /* 0x000000000300720c */ /* 0x000fda0003f06270 */
[----:B------:R-:W-:Y:S05]  /*0070*/  @P0 EXIT ;  /* 0x000000000000094d */ /* 0x000fea0003800000 */
[----:B------:R-:W0:Y:S01]  /*0080*/  LDC.64 R16, c[0x0][0x380] ;  /* 0x0000e000ff107b82 */ /* 0x000e220000000a00 */
[----:B------:R-:W1:Y:S01]  /*0090*/  LDCU.64 UR4, c[0x0][0x358] ;  /* 0x00006b00ff0477ac */ /* 0x000e620008000a00 */
[----:B------:R-:W-:Y:S01]  /*00a0*/  IMAD R3, R9, R0, R9 ;  /* 0x0000000009037224 */ /* 0x000fe200078e0209 */
[----:B------:R-:W-:Y:S01]  /*00b0*/  LOP3.LUT R5, RZ, R10, RZ, 0x33, !PT ;  /* 0x0000000aff057212 */ /* 0x000fe200078e33ff */
[----:B------:R-:W2:Y:S02]  /*00c0*/  LDCU UR6, c[0x0][0x398] ;  /* 0x00007300ff0677ac */ /* 0x000ea40008000800 */
[----:B0-----:R-:W-:-:S05]  /*00d0*/  IMAD.WIDE.U32 R16, R3, 0x4, R16 ;  /* 0x0000000403107825 */ /* 0x001fca00078e0010 */
[----:B-1----:R-:W3:Y:S01]  /*00e0*/  LDG.E R3, desc[UR4][R16.64] ;  /* 0x0000000410037981 */ /* 0x002ee2000c1e1900 */
[----:B------:R-:W-:Y:S01]  /*00f0*/  IMAD.IADD R2, R5, 0x1, R0 ;  /* 0x0000000105027824 */ /* 0x000fe200078e0200 */
[----:B------:R-:W-:Y:S04]  /*0100*/  BSSY.RECONVERGENT B2, `(.L_x_10) ;  /* 0x000002a000027945 */ /* 0x000fe80003800200 */
[----:B------:R-:W-:-:S04]  /*0110*/  LOP3.LUT R4, R2, 0x180, RZ, 0xc0, !PT ;  /* 0x0000018002047812 */ /* 0x000fc800078ec0ff */
[----:B------:R-:W-:Y:S01]  /*0120*/  ISETP.NE.AND P0, PT, R4, 0x180, PT ;  /* 0x000001800400780c */ /* 0x000fe20003f05270 */
[----:B---3--:R-:W0:Y:S02]  /*0130*/  F2I.TRUNC.NTZ R3, R3 ;  /* 0x0000000300037305 */ /* 0x008e24000020f100 */
[----:B0-----:R-:W-:-:S10]  /*0140*/  I2FP.F32.S32 R8, R3 ;  /* 0x0000000300087245 */ /* 0x001fd40000201400 */
[----:B--2---:R-:W-:Y:S05]  /*0150*/  @!P0 BRA `(.L_x_11) ;  /* 0x0000000000908947 */ /* 0x004fea0003800000 */
[----:B------:R-:W0:Y:S01]  /*0160*/  LDC.64 R6, c[0x0][0x380] ;  /* 0x0000e000ff067b82 */ /* 0x000e220000000a00 */
[----:B------:R-:W-:Y:S01]  /*0170*/  LEA.HI R3, R2, 0x1, RZ, 0x19 ;  /* 0x0000000102037811 */ /* 0x000fe200078fc8ff */
[----:B------:R-:W-:-:S03]  /*0180*/  IMAD R5, R10, R0, R9 ;  /* 0x000000000a057224 */ /* 0x000fc600078e0209 */
[C---:B------:R-:W-:Y:S02]  /*0190*/  SHF.L.U32 R4, R3.reuse, 0x7, RZ ;  /* 0x0000000703047819 */ /* 0x040fe400000006ff */
[----:B------:R-:W-:Y:S02]  /*01a0*/  LOP3.LUT R3, R3, 0x3, RZ, 0xc0, !PT ;  /* 0x0000000303037812 */ /* 0x000fe400078ec0ff */
[----:B------:R-:W-:Y:S01]  /*01b0*/  LOP3.LUT R11, R4, 0x180, RZ, 0xc0, !PT ;  /* 0x00000180040b7812 */ /* 0x000fe200078ec0ff */
[C---:B------:R-:W-:Y:S02]  /*01c0*/  IMAD.IADD R4, R10.reuse, 0x1, -R9 ;  /* 0x000000010a047824 */ /* 0x040fe400078e0a09 */
[----:B------:R-:W-:Y:S01]  /*01d0*/  IMAD.MOV R3, RZ, RZ, -R3 ;  /* 0x000000ffff037224 */ /* 0x000fe200078e0a03 */
[----:B------:R-:W-:-:S07]  /*01e0*/  IADD3 R10, PT, PT, R10, R11, RZ ;  /* 0x0000000b0a0a7210 */ /* 0x000fce0007ffe0ff */
.L_x_17:
[----:B------:R-:W-:Y:S01]  /*01f0*/  ISETP.NE.AND P0, PT, R4, RZ, PT ;  /* 0x000000ff0400720c */ /* 0x000fe20003f05270 */
[----:B------:R-:W-:Y:S01]  /*0200*/  VIADD R3, R3, 0x1 ;  /* 0x0000000103037836 */ /* 0x000fe20000000000 */
[----:B------:R-:W-:Y:S04]  /*0210*/  BSSY.RECONVERGENT B3, `(.L_x_12) ;  /* 0x0000014000037945 */ /* 0x000fe80003800200 */
[----:B------:R-:W-:-:S07]  /*0220*/  ISETP.NE.AND P2, PT, R3, RZ, PT ;  /* 0x000000ff0300720c */ /* 0x000fce0003f45270 */
[----:B-1----:R-:W-:Y:S06]  /*0230*/  @!P0 BRA `(.L_x_13) ;  /* 0x0000000000408947 */ /* 0x002fec0003800000 */
[----:B0-----:R-:W-:-:S05]  /*0240*/  IMAD.WIDE R14, R5, 0x4, R6 ;  /* 0x00000004050e7825 */ /* 0x001fca00078e0206 */
[----:B------:R-:W2:Y:S01]  /*0250*/  LDG.E R25, desc[UR4][R14.64] ;  /* 0x000000040e197981 */ /* 0x000ea2000c1e1900 */
[----:B------:R-:W0:Y:S01]  /*0260*/  MUFU.RCP R11, R8 ;  /* 0x00000008000b7308 */ /* 0x000e220000001000 */
[----:B------:R-:W-:Y:S01]  /*0270*/  BSSY.RECONVERGENT B4, `(.L_x_14) ;  /* 0x000000a000047945 */ /* 0x000fe20003800200 */
[----:B0-----:R-:W-:-:S04]  /*0280*/  FFMA R0, -R8, R11, 1 ;  /* 0x3f80000008007423 */ /* 0x001fc8000000010b */
[----:B------:R-:W-:Y:S02]  /*0290*/  FFMA R0, R11, R0, R11 ;  /* 0x000000000b007223 */ /* 0x000fe4000000000b */
[----:B--2---:R-:W0:Y:S02]  /*02a0*/  FCHK P0, R25, R8 ;  /* 0x0000000819007302 */ /* 0x004e240000000000 */
[----:B------:R-:W-:-:S04]  /*02b0*/  FFMA R11, R25, R0, RZ ;  /* 0x00000000190b7223 */ /* 0x000fc800000000ff */
[----:B------:R-:W-:-:S04]  /*02c0*/  FFMA R12, -R8, R11, R25 ;  /* 0x0000000b080c7223 */ /* 0x000fc80000000119 */
[----:B------:R-:W-:Y:S01]  /*02d0*/  FFMA R0, R0, R12, R11 ;  /* 0x0000000c00007223 */ /* 0x000fe2000000000b */
[----:B0-----:R-:W-:Y:S06]  /*02e0*/  @!P0 BRA `(.L_x_15) ;  /* 0x0000000000088947 */ /* 0x001fec0003800000 */
[----:B------:R-:W-:-:S07]  /*02f0*/  MOV R12, 0x310 ;  /* 0x00000310000c7802 */ /* 0x000fce0000000f00 */
[----:B------:R-:W-:Y:S05]  /*0300*/  CALL.REL.NOINC `($__internal_0_$__cuda_sm3x_div_rn_noftz_f32_slowpath) ;  /* 0x0000000800287944 */ /* 0x000fea0003c00000 */
.L_x_15:
[----:B------:R-:W-:Y:S05]  /*0310*/  BSYNC.RECONVERGENT B4 ;  /* 0x0000000000047941 */ /* 0x000fea0003800200 */
.L_x_14:
[----:B------:R2:W-:Y:S01]  /*0320*/  STG.E desc[UR4][R14.64], R0 ;  /* 0x000000000e007986 */ /* 0x0005e2000c101904 */
[----:B------:R-:W-:Y:S05]  /*0330*/  BRA `(.L_x_16) ;  /* 0x0000000000047947 */ /* 0x000fea0003800000 */
.L_x_13:
[----:B------:R1:W-:Y:S02]  /*0340*/  STG.E desc[UR4][R16.64], RZ ;  /* 0x000000ff10007986 */ /* 0x0003e4000c101904 */
.L_x_16:
[----:B------:R-:W-:Y:S05]  /*0350*/  BSYNC.RECONVERGENT B3 ;  /* 0x0000000000037941 */ /* 0x000fea0003800200 */
.L_x_12:
[----:B--2---:R-:W-:Y:S01]  /*0360*/  IMAD.U32 R0, RZ, RZ, UR6 ;  /* 0x00000006ff007e24 */ /* 0x004fe2000f8e00ff */
[----:B------:R-:W-:-:S03]  /*0370*/  IADD3 R4, PT, PT, R4, 0x80, RZ ;  /* 0x0000008004047810 */ /* 0x000fc60007ffe0ff */
[----:B------:R-:W-:Y:S01]  /*0380*/  IMAD R5, R0, 0x80, R5 ;  /* 0x0000008000057824 */ /* 0x000fe200078e0205 */
[----:B------:R-:W-:Y:S06]  /*0390*/  @P2 BRA `(.L_x_17) ;  /* 0xfffffffc00942947 */ /* 0x000fec000383ffff */
.L_x_11:
[----:B------:R-:W-:Y:S05]  /*03a0*/  BSYNC.RECONVERGENT B2 ;  /* 0x0000000000027941 */ /* 0x000fea0003800200 */
.L_x_10:
[----:B------:R-:W-:Y:S01]  /*03b0*/  ISETP.GE.U32.AND P0, PT, R2, 0x180, PT ;  /* 0x000001800200780c */ /* 0x000fe20003f06070 */
[----:B------:R-:W-:-:S12]  /*03c0*/  BSSY.RECONVERGENT B2, `(.L_x_18) ;  /* 0x000006b000027945 */ /* 0x000fd80003800200 */
[----:B------:R-:W-:Y:S05]  /*03d0*/  @!P0 BRA `(.L_x_19) ;  /* 0x0000000400a48947 */ /* 0x000fea0003800000 */
[----:B0-----:R-:W0:Y:S01]  /*03e0*/  LDC R7, c[0x0][0x398] ;  /* 0x0000e600ff077b82 */ /* 0x001e220000000800 */
[C---:B------:R-:W-:Y:S01]  /*03f0*/  IADD3 R5, PT, PT, R10.reuse, 0x100, RZ ;  /* 0x000001000a057810 */ /* 0x040fe20007ffe0ff */
[C---:B------:R-:W-:Y:S02]  /*0400*/  VIADD R6, R10.reuse, 0x180 ;  /* 0x000001800a067836 */ /* 0x040fe40000000000 */
[----:B------:R-:W-:Y:S02]  /*0410*/  VIADD R4, R10, 0x80 ;  /* 0x000000800a047836 */ /* 0x000fe40000000000 */
[-CC-:B------:R-:W-:Y:S02]  /*0420*/  IMAD R6, R6, R0.reuse, R9.reuse ;  /* 0x0000000006067224 */ /* 0x180fe400078e0209 */
[----:B------:R-:W2:Y:S01]  /*0430*/  LDC.64 R14, c[0x0][0x380] ;  /* 0x0000e000ff0e7b82 */ /* 0x000ea20000000a00 */
[-CC-:B------:R-:W-:Y:S02]  /*0440*/  IMAD R5, R5, R0.reuse, R9.reuse ;  /* 0x0000000005057224 */ /* 0x180fe400078e0209 */
[----:B------:R-:W-:-:S02]  /*0450*/  IMAD R4, R4, R0, R9 ;  /* 0x0000000004047224 */ /* 0x000fc400078e0209 */
[C-C-:B------:R-:W-:Y:S02]  /*0460*/  IMAD R3, R10.reuse, R0, R9.reuse ;  /* 0x000000000a037224 */ /* 0x140fe400078e0209 */
[----:B------:R-:W-:-:S07]  /*0470*/  IMAD.IADD R2, R10, 0x1, -R9 ;  /* 0x000000010a027824 */ /* 0x000fce00078e0a09 */
.L_x_40:
[----:B------:R-:W-:Y:S01]  /*0480*/  ISETP.NE.AND P0, PT, R2, RZ, PT ;  /* 0x000000ff0200720c */ /* 0x000fe20003f05270 */
[----:B------:R-:W-:-:S12]  /*0490*/  BSSY.RECONVERGENT B3, `(.L_x_20) ;  /* 0x0000013000037945 */ /* 0x000fd80003800200 */
[----:B--234-:R-:W-:Y:S05]  /*04a0*/  @!P0 BRA `(.L_x_21) ;  /* 0x0000000000408947 */ /* 0x01cfea0003800000 */
[----:B--2---:R-:W-:-:S05]  /*04b0*/  IMAD.WIDE R18, R3, 0x4, R14 ;  /* 0x0000000403127825 */ /* 0x004fca00078e020e */
[----:B------:R-:W2:Y:S01]  /*04c0*/  LDG.E R25, desc[UR4][R18.64] ;  /* 0x0000000412197981 */ /* 0x000ea2000c1e1900 */
[----:B------:R-:W3:Y:S01]  /*04d0*/  MUFU.RCP R11, R8 ;  /* 0x00000008000b7308 */ /* 0x000ee20000001000 */
[----:B------:R-:W-:Y:S01]  /*04e0*/  BSSY.RECONVERGENT B4, `(.L_x_22) ;  /* 0x000000a000047945 */ /* 0x000fe20003800200 */
[----:B---3--:R-:W-:-:S04]  /*04f0*/  FFMA R0, -R8, R11, 1 ;  /* 0x3f80000008007423 */ /* 0x008fc8000000010b */
[----:B------:R-:W-:Y:S02]  /*0500*/  FFMA R0, R11, R0, R11 ;  /* 0x000000000b007223 */ /* 0x000fe4000000000b */
[----:B--2---:R-:W2:Y:S02]  /*0510*/  FCHK P0, R25, R8 ;  /* 0x0000000819007302 */ /* 0x004ea40000000000 */
[----:B------:R-:W-:-:S04]  /*0520*/  FFMA R11, R0, R25, RZ ;  /* 0x00000019000b7223 */ /* 0x000fc800000000ff */
[----:B------:R-:W-:-:S04]  /*0530*/  FFMA R12, -R8, R11, R25 ;  /* 0x0000000b080c7223 */ /* 0x000fc80000000119 */
[----:B------:R-:W-:Y:S01]  /*0540*/  FFMA R0, R0, R12, R11 ;  /* 0x0000000c00007223 */ /* 0x000fe2000000000b */
[----:B--2---:R-:W-:Y:S06]  /*0550*/  @!P0 BRA `(.L_x_23) ;  /* 0x0000000000088947 */ /* 0x004fec0003800000 */
[----:B------:R-:W-:-:S07]  /*0560*/  MOV R12, 0x580 ;  /* 0x00000580000c7802 */ /* 0x000fce0000000f00 */
[----:B01----:R-:W-:Y:S05]  /*0570*/  CALL.REL.NOINC `($__internal_0_$__cuda_sm3x_div_rn_noftz_f32_slowpath) ;  /* 0x00000004008c7944 */ /* 0x003fea0003c00000 */
.L_x_23:
[----:B------:R-:W-:Y:S05]  /*0580*/  BSYNC.RECONVERGENT B4 ;  /* 0x0000000000047941 */ /* 0x000fea0003800200 */
.L_x_22:
[----:B------:R2:W-:Y:S01]  /*0590*/  STG.E desc[UR4][R18.64], R0 ;  /* 0x0000000012007986 */ /* 0x0005e2000c101904 */
[----:B------:R-:W-:Y:S05]  /*05a0*/  BRA `(.L_x_24) ;  /* 0x0000000000047947 */ /* 0x000fea0003800000 */
.L_x_21:
[----:B------:R3:W-:Y:S02]  /*05b0*/  STG.E desc[UR4][R16.64], RZ ;  /* 0x000000ff10007986 */ /* 0x0007e4000c101904 */
.L_x_24:
[----:B------:R-:W-:Y:S05]  /*05c0*/  BSYNC.RECONVERGENT B3 ;  /* 0x0000000000037941 */ /* 0x000fea0003800200 */
.L_x_20:
[----:B--2---:R-:W-:Y:S01]  /*05d0*/  IADD3 R0, PT, PT, R10, 0x80, RZ ;  /* 0x000000800a007810 */ /* 0x004fe20007ffe0ff */
[----:B------:R-:W-:Y:S03]  /*05e0*/  BSSY.RECONVERGENT B3, `(.L_x_25) ;  /* 0x0000014000037945 */ /* 0x000fe60003800200 */
[----:B------:R-:W-:-:S13]  /*05f0*/  ISETP.NE.AND P0, PT, R9, R0, PT ;  /* 0x000000000900720c */ /* 0x000fda0003f05270 */
[----:B------:R-:W-:Y:S05]  /*0600*/  @!P0 BRA `(.L_x_26) ;  /* 0x0000000000408947 */ /* 0x000fea0003800000 */
[----:B------:R-:W-:-:S05]  /*0610*/  IMAD.WIDE R18, R4, 0x4, R14 ;  /* 0x0000000404127825 */ /* 0x000fca00078e020e */
[----:B------:R-:W2:Y:S01]  /*0620*/  LDG.E R25, desc[UR4][R18.64] ;  /* 0x0000000412197981 */ /* 0x000ea2000c1e1900 */
[----:B------:R-:W4:Y:S01]  /*0630*/  MUFU.RCP R11, R8 ;  /* 0x00000008000b7308 */ /* 0x000f220000001000 */
[----:B------:R-:W-:Y:S01]  /*0640*/  BSSY.RECONVERGENT B4, `(.L_x_27) ;  /* 0x000000a000047945 */ /* 0x000fe20003800200 */
[----:B----4-:R-:W-:-:S04]  /*0650*/  FFMA R0, -R8, R11, 1 ;  /* 0x3f80000008007423 */ /* 0x010fc8000000010b */
[----:B------:R-:W-:Y:S02]  /*0660*/  FFMA R0, R11, R0, R11 ;  /* 0x000000000b007223 */ /* 0x000fe4000000000b */
[----:B--2---:R-:W2:Y:S02]  /*0670*/  FCHK P0, R25, R8 ;  /* 0x0000000819007302 */ /* 0x004ea40000000000 */
[----:B------:R-:W-:-:S04]  /*0680*/  FFMA R11, R0, R25, RZ ;  /* 0x00000019000b7223 */ /* 0x000fc800000000ff */
[----:B------:R-:W-:-:S04]  /*0690*/  FFMA R12, -R8, R11, R25 ;  /* 0x0000000b080c7223 */ /* 0x000fc80000000119 */
[----:B------:R-:W-:Y:S01]  /*06a0*/  FFMA R0, R0, R12, R11 ;  /* 0x0000000c00007223 */ /* 0x000fe2000000000b */
[----:B--2---:R-:W-:Y:S06]  /*06b0*/  @!P0 BRA `(.L_x_28) ;  /* 0x0000000000088947 */ /* 0x004fec0003800000 */
[----:B------:R-:W-:-:S07]  /*06c0*/  MOV R12, 0x6e0 ;  /* 0x000006e0000c7802 */ /* 0x000fce0000000f00 */
[----:B01-3--:R-:W-:Y:S05]  /*06d0*/  CALL.REL.NOINC `($__internal_0_$__cuda_sm3x_div_rn_noftz_f32_slowpath) ;  /* 0x0000000400347944 */ /* 0x00bfea0003c00000 */
.L_x_28:
[----:B------:R-:W-:Y:S05]  /*06e0*/  BSYNC.RECONVERGENT B4 ;  /* 0x0000000000047941 */ /* 0x000fea0003800200 */
.L_x_27:
[----:B------:R2:W-:Y:S01]  /*06f0*/  STG.E desc[UR4][R18.64], R0 ;  /* 0x0000000012007986 */ /* 0x0005e2000c101904 */
[----:B------:R-:W-:Y:S05]  /*0700*/  BRA `(.L_x_29) ;  /* 0x0000000000047947 */ /* 0x000fea0003800000 */
.L_x_26:
[----:B------:R4:W-:Y:S02]  /*0710*/  STG.E desc[UR4][R16.64], RZ ;  /* 0x000000ff10007986 */ /* 0x0009e4000c101904 */
.L_x_29:
[----:B------:R-:W-:Y:S05]  /*0720*/  BSYNC.RECONVERGENT B3 ;  /* 0x0000000000037941 */ /* 0x000fea0003800200 */
.L_x_25:
[----:B--2---:R-:W-:Y:S01]  /*0730*/  VIADD R0, R10, 0x100 ;  /* 0x000001000a007836 */ /* 0x004fe20000000000 */
[----:B------:R-:W-:Y:S04]  /*0740*/  BSSY.RECONVERGENT B3, `(.L_x_30) ;  /* 0x0000014000037945 */ /* 0x000fe80003800200 */
[----:B------:R-:W-:-:S13]  /*0750*/  ISETP.NE.AND P0, PT, R9, R0, PT ;  /* 0x000000000900720c */ /* 0x000fda0003f05270 */
[----:B------:R-:W-:Y:S05]  /*0760*/  @!P0 BRA `(.L_x_31) ;  /* 0x0000000000408947 */ /* 0x000fea0003800000 */
[----:B------:R-:W-:-:S05]  /*0770*/  IMAD.WIDE R18, R5, 0x4, R14 ;  /* 0x0000000405127825 */ /* 0x000fca00078e020e */
[----:B------:R-:W2:Y:S01]  /*0780*/  LDG.E R25, desc[UR4][R18.64] ;  /* 0x0000000412197981 */ /* 0x000ea2000c1e1900 */
[----:B------:R-:W5:Y:S01]  /*0790*/  MUFU.RCP R11, R8 ;  /* 0x00000008000b7308 */ /* 0x000f620000001000 */
[----:B------:R-:W-:Y:S01]  /*07a0*/  BSSY.RECONVERGENT B4, `(.L_x_32) ;  /* 0x000000a000047945 */ /* 0x000fe20003800200 */
[----:B-----5:R-:W-:-:S04]  /*07b0*/  FFMA R0, -R8, R11, 1 ;  /* 0x3f80000008007423 */ /* 0x020fc8000000010b */
[----:B------:R-:W-:Y:S02]  /*07c0*/  FFMA R0, R11, R0, R11 ;  /* 0x000000000b007223 */ /* 0x000fe4000000000b */
[----:B--2---:R-:W2:Y:S02]  /*07d0*/  FCHK P0, R25, R8 ;  /* 0x0000000819007302 */ /* 0x004ea40000000000 */
[----:B------:R-:W-:-:S04]  /*07e0*/  FFMA R11, R0, R25, RZ ;  /* 0x00000019000b7223 */ /* 0x000fc800000000ff */
[----:B------:R-:W-:-:S04]  /*07f0*/  FFMA R12, -R8, R11, R25 ;  /* 0x0000000b080c7223 */ /* 0x000fc80000000119 */
[----:B------:R-:W-:Y:S01]  /*0800*/  FFMA R0, R0, R12, R11 ;  /* 0x0000000c00007223 */ /* 0x000fe2000000000b */
[----:B--2---:R-:W-:Y:S06]  /*0810*/  @!P0 BRA `(.L_x_33) ;  /* 0x0000000000088947 */ /* 0x004fec0003800000 */
[----:B------:R-:W-:-:S07]  /*0820*/  MOV R12, 0x840 ;  /* 0x00000840000c7802 */ /* 0x000fce0000000f00 */
[----:B01-34-:R-:W-:Y:S05]  /*0830*/  CALL.REL.NOINC `($__internal_0_$__cuda_sm3x_div_rn_noftz_f32_slowpath) ;  /* 0x0000000000dc7944 */ /* 0x01bfea0003c00000 */
.L_x_33:
[----:B------:R-:W-:Y:S05]  /*0840*/  BSYNC.RECONVERGENT B4 ;  /* 0x0000000000047941 */ /* 0x000fea0003800200 */
.L_x_32:
[----:B------:R2:W-:Y:S01]  /*0850*/  STG.E desc[UR4][R18.64], R0 ;  /* 0x0000000012007986 */ /* 0x0005e2000c101904 */
[----:B------:R-:W-:Y:S05]  /*0860*/  BRA `(.L_x_34) ;  /* 0x0000000000047947 */ /* 0x000fea0003800000 */
.L_x_31:
[----:B------:R2:W-:Y:S02]  /*0870*/  STG.E desc[UR4][R16.64], RZ ;  /* 0x000000ff10007986 */ /* 0x0005e4000c101904 */
.L_x_34:
[----:B------:R-:W-:Y:S05]  /*0880*/  BSYNC.RECONVERGENT B3 ;  /* 0x0000000000037941 */ /* 0x000fea0003800200 */
.L_x_30:
        /* <DEDUP_REMOVED lines=17> */
.L_x_38:
[----:B------:R-:W-:Y:S05]  /*09a0*/  BSYNC.RECONVERGENT B4 ;  /* 0x0000000000047941 */ /* 0x000fea0003800200 */
.L_x_37:
[----:B------:R2:W-:Y:S01]  /*09b0*/  STG.E desc[UR4][R18.64], R0 ;  /* 0x0000000012007986 */ /* 0x0005e2000c101904 */
[----:B------:R-:W-:Y:S05]  /*09c0*/  BRA `(.L_x_39) ;  /* 0x0000000000047947 */ /* 0x000fea0003800000 */
.L_x_36:
[----:B------:R2:W-:Y:S02]  /*09d0*/  STG.E desc[UR4][R16.64], RZ ;  /* 0x000000ff10007986 */ /* 0x0005e4000c101904 */
.L_x_39:
[----:B------:R-:W-:Y:S05]  /*09e0*/  BSYNC.RECONVERGENT B3 ;  /* 0x0000000000037941 */ /* 0x000fea0003800200 */
.L_x_35:
[----:B------:R-:W-:Y:S01]  /*09f0*/  IADD3 R10, PT, PT, R10, 0x200, RZ ;  /* 0x000002000a0a7810 */ /* 0x000fe20007ffe0ff */
[C---:B0-----:R-:W-:Y:S01]  /*0a00*/  IMAD R6, R7.reuse, 0x200, R6 ;  /* 0x0000020007067824 */ /* 0x041fe200078e0206 */
[C---:B------:R-:W-:Y:S01]  /*0a10*/  LEA R4, R7.reuse, R4, 0x9 ;  /* 0x0000000407047211 */ /* 0x040fe200078e48ff */
[C---:B------:R-:W-:Y:S01]  /*0a20*/  IMAD R5, R7.reuse, 0x200, R5 ;  /* 0x0000020007057824 */ /* 0x040fe200078e0205 */
[----:B------:R-:W-:Y:S01]  /*0a30*/  ISETP.GE.AND P0, PT, R10, R7, PT ;  /* 0x000000070a00720c */ /* 0x000fe20003f06270 */
[----:B------:R-:W-:Y:S02]  /*0a40*/  VIADD R2, R2, 0x200 ;  /* 0x0000020002027836 */ /* 0x000fe40000000000 */
[----:B------:R-:W-:-:S10]  /*0a50*/  IMAD R3, R7, 0x200, R3 ;  /* 0x0000020007037824 */ /* 0x000fd400078e0203 */
[----:B------:R-:W-:Y:S05]  /*0a60*/  @!P0 BRA `(.L_x_40) ;  /* 0xfffffff800848947 */ /* 0x000fea000383ffff */
.L_x_19:
[----:B------:R-:W-:Y:S05]  /*0a70*/  BSYNC.RECONVERGENT B2 ;  /* 0x0000000000027941 */ /* 0x000fea0003800200 */
.L_x_18:
[----:B------:R-:W5:Y:S02]  /*0a80*/  LDC.64 R2, c[0x0][0x388] ;  /* 0x0000e200ff027b82 */ /* 0x000f640000000a00 */
[----:B-----5:R-:W-:-:S06]  /*0a90*/  IMAD.WIDE.U32 R2, R9, 0x4, R2 ;  /* 0x0000000409027825 */ /* 0x020fcc00078e0002 */
[----:B------:R-:W-:Y:S06]  /*0aa0*/  BAR.SYNC.DEFER_BLOCKING 0x0 ;  /* 0x0000000000007b1d */ /* 0x000fec0000010000 */
[----:B------:R-:W5:Y:S01]  /*0ab0*/  LDG.E R25, desc[UR4][R2.64] ;  /* 0x0000000402197981 */ /* 0x000f62000c1e1900 */
[----:B------:R-:W2:Y:S02]  /*0ac0*/  MUFU.RCP R5, R8 ;  /* 0x0000000800057308 */ /* 0x000ea40000001000 */
[----:B--2---:R-:W-:-:S04]  /*0ad0*/  FFMA R0, -R8, R5, 1 ;  /* 0x3f80000008007423 */ /* 0x004fc80000000105 */
[----:B------:R-:W-:Y:S02]  /*0ae0*/  FFMA R0, R5, R0, R5 ;  /* 0x0000000005007223 */ /* 0x000fe40000000005 */
[----:B-----5:R-:W2:Y:S02]  /*0af0*/  FCHK P0, R25, R8 ;  /* 0x0000000819007302 */ /* 0x020ea40000000000 */
[----:B------:R-:W-:-:S04]  /*0b00*/  FFMA R5, R0, R25, RZ ;  /* 0x0000001900057223 */ /* 0x000fc800000000ff */
[----:B------:R-:W-:-:S04]  /*0b10*/  FFMA R4, -R8, R5, R25 ;  /* 0x0000000508047223 */ /* 0x000fc80000000119 */
[----:B------:R-:W-:Y:S01]  /*0b20*/  FFMA R0, R0, R4, R5 ;  /* 0x0000000400007223 */ /* 0x000fe20000000005 */
[----:B--2---:R-:W-:Y:S06]  /*0b30*/  @!P0 BRA `(.L_x_41) ;  /* 0x0000000000088947 */ /* 0x004fec0003800000 */
[----:B------:R-:W-:-:S07]  /*0b40*/  MOV R12, 0xb60 ;  /* 0x00000b60000c7802 */ /* 0x000fce0000000f00 */
[----:B01-34-:R-:W-:Y:S05]  /*0b50*/  CALL.REL.NOINC `($__internal_0_$__cuda_sm3x_div_rn_noftz_f32_slowpath) ;  /* 0x0000000000147944 */ /* 0x01bfea0003c00000 */
.L_x_41:
[----:B------:R-:W2:Y:S01]  /*0b60*/  LDC.64 R4, c[0x0][0x390] ;  /* 0x0000e400ff047b82 */ /* 0x000ea20000000a00 */
[----:B------:R-:W-:Y:S01]  /*0b70*/  STG.E desc[UR4][R2.64], R0 ;  /* 0x0000000002007986 */ /* 0x000fe2000c101904 */
[----:B--2---:R-:W-:-:S05]  /*0b80*/  IMAD.WIDE.U32 R4, R9, 0x4, R4 ;  /* 0x0000000409047825 */ /* 0x004fca00078e0004 */
[----:B------:R-:W-:Y:S01]  /*0b90*/  STG.E desc[UR4][R4.64], R0 ;  /* 0x0000000004007986 */ /* 0x000fe2000c101904 */
[----:B------:R-:W-:Y:S05]  /*0ba0*/  EXIT ;  /* 0x000000000000794d */ /* 0x000fea0003800000 */
        .weak           $__internal_0_$__cuda_sm3x_div_rn_noftz_f32_slowpath
        .type           $__internal_0_$__cuda_sm3x_div_rn_noftz_f32_slowpath,@function
        .size           $__internal_0_$__cuda_sm3x_div_rn_noftz_f32_slowpath,(.L_x_54 - $__internal_0_$__cuda_sm3x_div_rn_noftz_f32_slowpath)
$__internal_0_$__cuda_sm3x_div_rn_noftz_f32_slowpath:
[--C-:B------:R-:W-:Y:S01]  /*0bb0*/  SHF.R.U32.HI R11, RZ, 0x17, R8.reuse ;  /* 0x00000017ff0b7819 */ /* 0x100fe20000011608 */
[----:B------:R-:W-:Y:S01]  /*0bc0*/  BSSY.RECONVERGENT B0, `(.L_x_42) ;  /* 0x0000063000007945 */ /* 0x000fe20003800200 */
[----:B------:R-:W-:Y:S01]  /*0bd0*/  SHF.R.U32.HI R20, RZ, 0x17, R25 ;  /* 0x00000017ff147819 */ /* 0x000fe20000011619 */
[----:B------:R-:W-:Y:S01]  /*0be0*/  IMAD.MOV.U32 R22, RZ, RZ, R8 ;  /* 0x000000ffff167224 */ /* 0x000fe200078e0008 */
[----:B------:R-:W-:Y:S02]  /*0bf0*/  LOP3.LUT R11, R11, 0xff, RZ, 0xc0, !PT ;  /* 0x000000ff0b0b7812 */ /* 0x000fe400078ec0ff */
[----:B------:R-:W-:Y:S02]  /*0c00*/  LOP3.LUT R20, R20, 0xff, RZ, 0xc0, !PT ;  /* 0x000000ff14147812 */ /* 0x000fe400078ec0ff */
[----:B------:R-:W-:-:S03]  /*0c10*/  IADD3 R0, PT, PT, R11, -0x1, RZ ;  /* 0xffffffff0b007810 */ /* 0x000fc60007ffe0ff */
[----:B------:R-:W-:Y:S01]  /*0c20*/  VIADD R21, R20, 0xffffffff ;  /* 0xffffffff14157836 */ /* 0x000fe20000000000 */
[----:B------:R-:W-:-:S04]  /*0c30*/  ISETP.GT.U32.AND P0, PT, R0, 0xfd, PT ;  /* 0x000000fd0000780c */ /* 0x000fc80003f04070 */
[----:B------:R-:W-:-:S13]  /*0c40*/  ISETP.GT.U32.OR P0, PT, R21, 0xfd, P0 ;  /* 0x000000fd1500780c */ /* 0x000fda0000704470 */
[----:B------:R-:W-:Y:S01]  /*0c50*/  @!P0 MOV R13, RZ ;  /* 0x000000ff000d8202 */ /* 0x000fe20000000f00 */
[----:B------:R-:W-:Y:S06]  /*0c60*/  @!P0 BRA `(.L_x_43) ;  /* 0x00000000005c8947 */ /* 0x000fec0003800000 */
[----:B------:R-:W-:Y:S02]  /*0c70*/  FSETP.GTU.FTZ.AND P0, PT, |R25|, +INF , PT ;  /* 0x7f8000001900780b */ /* 0x000fe40003f1c200 */
[----:B------:R-:W-:-:S04]  /*0c80*/  FSETP.GTU.FTZ.AND P1, PT, |R8|, +INF , PT ;  /* 0x7f8000000800780b */ /* 0x000fc80003f3c200 */
[----:B------:R-:W-:-:S13]  /*0c90*/  PLOP3.LUT P0, PT, P0, P1, PT, 0xf8, 0x8f ;  /* 0x00000000008f781c */ /* 0x000fda0000703f70 */
[----:B------:R-:W-:Y:S05]  /*0ca0*/  @P0 BRA `(.L_x_44) ;  /* 0x00000004004c0947 */ /* 0x000fea0003800000 */
[----:B------:R-:W-:-:S13]  /*0cb0*/  LOP3.LUT P0, RZ, R22, 0x7fffffff, R25, 0xc8, !PT ;  /* 0x7fffffff16ff7812 */ /* 0x000fda000780c819 */
[----:B------:R-:W-:Y:S05]  /*0cc0*/  @!P0 BRA `(.L_x_45) ;  /* 0x00000004003c8947 */ /* 0x000fea0003800000 */
[C---:B------:R-:W-:Y:S02]  /*0cd0*/  FSETP.NEU.FTZ.AND P3, PT, |R25|.reuse, +INF , PT ;  /* 0x7f8000001900780b */ /* 0x040fe40003f7d200 */
[----:B------:R-:W-:Y:S02]  /*0ce0*/  FSETP.NEU.FTZ.AND P1, PT, |R8|, +INF , PT ;  /* 0x7f8000000800780b */ /* 0x000fe40003f3d200 */
[----:B------:R-:W-:-:S11]  /*0cf0*/  FSETP.NEU.FTZ.AND P0, PT, |R25|, +INF , PT ;  /* 0x7f8000001900780b */ /* 0x000fd60003f1d200 */
[----:B------:R-:W-:Y:S05]  /*0d00*/  @!P1 BRA !P3, `(.L_x_45) ;  /* 0x00000004002c9947 */ /* 0x000fea0005800000 */
[----:B------:R-:W-:-:S04]  /*0d10*/  LOP3.LUT P3, RZ, R25, 0x7fffffff, RZ, 0xc0, !PT ;  /* 0x7fffffff19ff7812 */ /* 0x000fc8000786c0ff */
[----:B------:R-:W-:-:S13]  /*0d20*/  PLOP3.LUT P1, PT, P1, P3, PT, 0x2f, 0xf2 ;  /* 0x0000000000f2781c */ /* 0x000fda0000f26577 */
[----:B------:R-:W-:Y:S05]  /*0d30*/  @P1 BRA `(.L_x_46) ;  /* 0x0000000400181947 */ /* 0x000fea0003800000 */
[----:B------:R-:W-:-:S04]  /*0d40*/  LOP3.LUT P1, RZ, R22, 0x7fffffff, RZ, 0xc0, !PT ;  /* 0x7fffffff16ff7812 */ /* 0x000fc8000782c0ff */
[----:B------:R-:W-:-:S13]  /*0d50*/  PLOP3.LUT P0, PT, P0, P1, PT, 0x2f, 0xf2 ;  /* 0x0000000000f2781c */ /* 0x000fda0000702577 */
[----:B------:R-:W-:Y:S05]  /*0d60*/  @P0 BRA `(.L_x_47) ;  /* 0x0000000400000947 */ /* 0x000fea0003800000 */
[----:B------:R-:W-:Y:S02]  /*0d70*/  ISETP.GE.AND P0, PT, R21, RZ, PT ;  /* 0x000000ff1500720c */ /* 0x000fe40003f06270 */
[----:B------:R-:W-:-:S11]  /*0d80*/  ISETP.GE.AND P1, PT, R0, RZ, PT ;  /* 0x000000ff0000720c */ /* 0x000fd60003f26270 */
[----:B------:R-:W-:Y:S02]  /*0d90*/  @P0 IMAD.MOV.U32 R13, RZ, RZ, RZ ;  /* 0x000000ffff0d0224 */ /* 0x000fe400078e00ff */
[----:B------:R-:W-:Y:S01]  /*0da0*/  @!P0 FFMA R25, R25, 1.84467440737095516160e+19, RZ ;  /* 0x5f80000019198823 */ /* 0x000fe200000000ff */
[----:B------:R-:W-:Y:S02]  /*0db0*/  @!P0 IMAD.MOV.U32 R13, RZ, RZ, -0x40 ;  /* 0xffffffc0ff0d8424 */ /* 0x000fe400078e00ff */
[----:B------:R-:W-:-:S03]  /*0dc0*/  @!P1 FFMA R22, R8, 1.84467440737095516160e+19, RZ ;  /* 0x5f80000008169823 */ /* 0x000fc600000000ff */
[----:B------:R-:W-:-:S07]  /*0dd0*/  @!P1 IADD3 R13, PT, PT, R13, 0x40, RZ ;  /* 0x000000400d0d9810 */ /* 0x000fce0007ffe0ff */
.L_x_43:
[----:B------:R-:W-:Y:S01]  /*0de0*/  LEA R21, R11, 0xc0800000, 0x17 ;  /* 0xc08000000b157811 */ /* 0x000fe200078eb8ff */
[----:B------:R-:W-:Y:S01]  /*0df0*/  BSSY.RECONVERGENT B1, `(.L_x_48) ;  /* 0x0000036000017945 */ /* 0x000fe20003800200 */
[----:B------:R-:W-:-:S03]  /*0e00*/  IADD3 R20, PT, PT, R20, -0x7f, RZ ;  /* 0xffffff8114147810 */ /* 0x000fc60007ffe0ff */
[----:B------:R-:W-:Y:S02]  /*0e10*/  IMAD.IADD R26, R22, 0x1, -R21 ;  /* 0x00000001161a7824 */ /* 0x000fe400078e0a15 */
[C---:B------:R-:W-:Y:S01]  /*0e20*/  IMAD R0, R20.reuse, -0x800000, R25 ;  /* 0xff80000014007824 */ /* 0x040fe200078e0219 */
[----:B------:R-:W-:Y:S01]  /*0e30*/  IADD3 R20, PT, PT, R20, 0x7f, -R11 ;  /* 0x0000007f14147810 */ /* 0x000fe20007ffe80b */
[----:B------:R-:W0:Y:S01]  /*0e40*/  MUFU.RCP R22, R26 ;  /* 0x0000001a00167308 */ /* 0x000e220000001000 */
[----:B------:R-:W-:-:S03]  /*0e50*/  FADD.FTZ R23, -R26, -RZ ;  /* 0x800000ff1a177221 */ /* 0x000fc60000010100 */
[----:B------:R-:W-:Y:S02]  /*0e60*/  IMAD.IADD R13, R20, 0x1, R13 ;  /* 0x00000001140d7824 */ /* 0x000fe400078e020d */
[----:B0-----:R-:W-:-:S04]  /*0e70*/  FFMA R21, R22, R23, 1 ;  /* 0x3f80000016157423 */ /* 0x001fc80000000017 */
[----:B------:R-:W-:-:S04]  /*0e80*/  FFMA R21, R22, R21, R22 ;  /* 0x0000001516157223 */ /* 0x000fc80000000016 */
[----:B------:R-:W-:-:S04]  /*0e90*/  FFMA R22, R0, R21, RZ ;  /* 0x0000001500167223 */ /* 0x000fc800000000ff */
[----:B------:R-:W-:-:S04]  /*0ea0*/  FFMA R24, R23, R22, R0 ;  /* 0x0000001617187223 */ /* 0x000fc80000000000 */
[----:B------:R-:W-:-:S04]  /*0eb0*/  FFMA R24, R21, R24, R22 ;  /* 0x0000001815187223 */ /* 0x000fc80000000016 */
[----:B------:R-:W-:-:S04]  /*0ec0*/  FFMA R23, R23, R24, R0 ;  /* 0x0000001817177223 */ /* 0x000fc80000000000 */
[----:B------:R-:W-:-:S05]  /*0ed0*/  FFMA R0, R21, R23, R24 ;  /* 0x0000001715007223 */ /* 0x000fca0000000018 */
[----:B------:R-:W-:-:S04]  /*0ee0*/  SHF.R.U32.HI R11, RZ, 0x17, R0 ;  /* 0x00000017ff0b7819 */ /* 0x000fc80000011600 */
[----:B------:R-:W-:-:S04]  /*0ef0*/  LOP3.LUT R20, R11, 0xff, RZ, 0xc0, !PT ;  /* 0x000000ff0b147812 */ /* 0x000fc800078ec0ff */
[----:B------:R-:W-:-:S05]  /*0f00*/  IADD3 R11, PT, PT, R20, R13, RZ ;  /* 0x0000000d140b7210 */ /* 0x000fca0007ffe0ff */
[----:B------:R-:W-:-:S05]  /*0f10*/  VIADD R20, R11, 0xffffffff ;  /* 0xffffffff0b147836 */ /* 0x000fca0000000000 */
[----:B------:R-:W-:-:S13]  /*0f20*/  ISETP.GE.U32.AND P0, PT, R20, 0xfe, PT ;  /* 0x000000fe1400780c */ /* 0x000fda0003f06070 */
[----:B------:R-:W-:Y:S05]  /*0f30*/  @!P0 BRA `(.L_x_49) ;  /* 0x0000000000808947 */ /* 0x000fea0003800000 */
[----:B------:R-:W-:-:S13]  /*0f40*/  ISETP.GT.AND P0, PT, R11, 0xfe, PT ;  /* 0x000000fe0b00780c */ /* 0x000fda0003f04270 */
[----:B------:R-:W-:Y:S05]  /*0f50*/  @P0 BRA `(.L_x_50) ;  /* 0x00000000006c0947 */ /* 0x000fea0003800000 */
[----:B------:R-:W-:-:S13]  /*0f60*/  ISETP.GE.AND P0, PT, R11, 0x1, PT ;  /* 0x000000010b00780c */ /* 0x000fda0003f06270 */
[----:B------:R-:W-:Y:S05]  /*0f70*/  @P0 BRA `(.L_x_51) ;  /* 0x0000000000740947 */ /* 0x000fea0003800000 */
[----:B------:R-:W-:Y:S02]  /*0f80*/  ISETP.GE.AND P0, PT, R11, -0x18, PT ;  /* 0xffffffe80b00780c */ /* 0x000fe40003f06270 */
[----:B------:R-:W-:-:S11]  /*0f90*/  LOP3.LUT R0, R0, 0x80000000, RZ, 0xc0, !PT ;  /* 0x8000000000007812 */ /* 0x000fd600078ec0ff */
[----:B------:R-:W-:Y:S05]  /*0fa0*/  @!P0 BRA `(.L_x_51) ;  /* 0x0000000000688947 */ /* 0x000fea0003800000 */
[CCC-:B------:R-:W-:Y:S01]  /*0fb0*/  FFMA.RZ R13, R21.reuse, R23.reuse, R24.reuse ;  /* 0x00000017150d7223 */ /* 0x1c0fe2000000c018 */
[CCC-:B------:R-:W-:Y:S01]  /*0fc0*/  FFMA.RP R20, R21.reuse, R23.reuse, R24.reuse ;  /* 0x0000001715147223 */ /* 0x1c0fe20000008018 */
[----:B------:R-:W-:Y:S01]  /*0fd0*/  FFMA.RM R23, R21, R23, R24 ;  /* 0x0000001715177223 */ /* 0x000fe20000004018 */
[----:B------:R-:W-:Y:S02]  /*0fe0*/  IADD3 R21, PT, PT, R11, 0x20, RZ ;  /* 0x000000200b157810 */ /* 0x000fe40007ffe0ff */
[----:B------:R-:W-:Y:S02]  /*0ff0*/  LOP3.LUT R13, R13, 0x7fffff, RZ, 0xc0, !PT ;  /* 0x007fffff0d0d7812 */ /* 0x000fe400078ec0ff */
[----:B------:R-:W-:Y:S02]  /*1000*/  ISETP.NE.AND P3, PT, R11, RZ, PT ;  /* 0x000000ff0b00720c */ /* 0x000fe40003f65270 */
[----:B------:R-:W-:Y:S02]  /*1010*/  LOP3.LUT R22, R13, 0x800000, RZ, 0xfc, !PT ;  /* 0x008000000d167812 */ /* 0x000fe400078efcff */
[----:B------:R-:W-:Y:S01]  /*1020*/  ISETP.NE.AND P1, PT, R11, RZ, PT ;  /* 0x000000ff0b00720c */ /* 0x000fe20003f25270 */
[----:B------:R-:W-:Y:S01]  /*1030*/  IMAD.MOV R11, RZ, RZ, -R11 ;  /* 0x000000ffff0b7224 */ /* 0x000fe200078e0a0b */
[----:B------:R-:W-:-:S02]  /*1040*/  SHF.L.U32 R21, R22, R21, RZ ;  /* 0x0000001516157219 */ /* 0x000fc400000006ff */
[----:B------:R-:W-:Y:S02]  /*1050*/  FSETP.NEU.FTZ.AND P0, PT, R20, R23, PT ;  /* 0x000000171400720b */ /* 0x000fe40003f1d000 */
[----:B------:R-:W-:Y:S02]  /*1060*/  SEL R11, R11, RZ, P3 ;  /* 0x000000ff0b0b7207 */ /* 0x000fe40001800000 */
[----:B------:R-:W-:Y:S02]  /*1070*/  ISETP.NE.AND P1, PT, R21, RZ, P1 ;  /* 0x000000ff1500720c */ /* 0x000fe40000f25270 */
[----:B------:R-:W-:Y:S02]  /*1080*/  SHF.R.U32.HI R22, RZ, R11, R22 ;  /* 0x0000000bff167219 */ /* 0x000fe40000011616 */
[----:B------:R-:W-:Y:S02]  /*1090*/  PLOP3.LUT P0, PT, P0, P1, PT, 0xf8, 0x8f ;  /* 0x00000000008f781c */ /* 0x000fe40000703f70 */
[----:B------:R-:W-:-:S02]  /*10a0*/  SHF.R.U32.HI R13, RZ, 0x1, R22 ;  /* 0x00000001ff0d7819 */ /* 0x000fc40000011616 */
[----:B------:R-:W-:-:S04]  /*10b0*/  SEL R20, RZ, 0x1, !P0 ;  /* 0x00000001ff147807 */ /* 0x000fc80004000000 */
[----:B------:R-:W-:-:S04]  /*10c0*/  LOP3.LUT R11, R20, 0x1, R13, 0xf8, !PT ;  /* 0x00000001140b7812 */ /* 0x000fc800078ef80d */
[----:B------:R-:W-:-:S04]  /*10d0*/  LOP3.LUT R22, R11, R22, RZ, 0xc0, !PT ;  /* 0x000000160b167212 */ /* 0x000fc800078ec0ff */
[----:B------:R-:W-:-:S04]  /*10e0*/  IADD3 R13, PT, PT, R13, R22, RZ ;  /* 0x000000160d0d7210 */ /* 0x000fc80007ffe0ff */
[----:B------:R-:W-:Y:S01]  /*10f0*/  LOP3.LUT R0, R13, R0, RZ, 0xfc, !PT ;  /* 0x000000000d007212 */ /* 0x000fe200078efcff */
[----:B------:R-:W-:Y:S06]  /*1100*/  BRA `(.L_x_51) ;  /* 0x0000000000107947 */ /* 0x000fec0003800000 */
.L_x_50:
[----:B------:R-:W-:-:S04]  /*1110*/  LOP3.LUT R0, R0, 0x80000000, RZ, 0xc0, !PT ;  /* 0x8000000000007812 */ /* 0x000fc800078ec0ff */
[----:B------:R-:W-:Y:S01]  /*1120*/  LOP3.LUT R0, R0, 0x7f800000, RZ, 0xfc, !PT ;  /* 0x7f80000000007812 */ /* 0x000fe200078efcff */
[----:B------:R-:W-:Y:S06]  /*1130*/  BRA `(.L_x_51) ;  /* 0x0000000000047947 */ /* 0x000fec0003800000 */
.L_x_49:
[----:B------:R-:W-:-:S07]  /*1140*/  IMAD R0, R13, 0x800000, R0 ;  /* 0x008000000d007824 */ /* 0x000fce00078e0200 */
.L_x_51:
[----:B------:R-:W-:Y:S05]  /*1150*/  BSYNC.RECONVERGENT B1 ;  /* 0x0000000000017941 */ /* 0x000fea0003800200 */
.L_x_48:
[----:B------:R-:W-:Y:S05]  /*1160*/  BRA `(.L_x_52) ;  /* 0x0000000000207947 */ /* 0x000fea0003800000 */
.L_x_47:
[----:B------:R-:W-:-:S04]  /*1170*/  LOP3.LUT R22, R22, 0x80000000, R25, 0x48, !PT ;  /* 0x8000000016167812 */ /* 0x000fc800078e4819 */
[----:B------:R-:W-:Y:S01]  /*1180*/  LOP3.LUT R0, R22, 0x7f800000, RZ, 0xfc, !PT ;  /* 0x7f80000016007812 */ /* 0x000fe200078efcff */
[----:B------:R-:W-:Y:S06]  /*1190*/  BRA `(.L_x_52) ;  /* 0x0000000000147947 */ /* 0x000fec0003800000 */
.L_x_46:
[----:B------:R-:W-:Y:S01]  /*11a0*/  LOP3.LUT R0, R22, 0x80000000, R25, 0x48, !PT ;  /* 0x8000000016007812 */ /* 0x000fe200078e4819 */
[----:B------:R-:W-:Y:S06]  /*11b0*/  BRA `(.L_x_52) ;  /* 0x00000000000c7947 */ /* 0x000fec0003800000 */
.L_x_45:
[----:B------:R-:W0:Y:S01]  /*11c0*/  MUFU.RSQ R0, -QNAN ;  /* 0xffc0000000007908 */ /* 0x000e220000001400 */
[----:B------:R-:W-:Y:S05]  /*11d0*/  BRA `(.L_x_52) ;  /* 0x0000000000047947 */ /* 0x000fea0003800000 */
.L_x_44:
[----:B------:R-:W-:-:S07]  /*11e0*/  FADD.FTZ R0, R25, R8 ;  /* 0x0000000819007221 */ /* 0x000fce0000010000 */
.L_x_52:
[----:B------:R-:W-:Y:S05]  /*11f0*/  BSYNC.RECONVERGENT B0 ;  /* 0x0000000000007941 */ /* 0x000fea0003800200 */
.L_x_42:
[----:B------:R-:W-:-:S04]  /*1200*/  HFMA2 R13, -RZ, RZ, 0, 0 ;  /* 0x00000000ff0d7431 */ /* 0x000fc800000001ff */
[----:B0-----:R-:W-:Y:S05]  /*1210*/  RET.REL.NODEC R12 `(_Z4diagPfS_S_i) ;  /* 0xffffffec0c787950 */ /* 0x001fea0003c3ffff */
.L_x_53:
        /* <DEDUP_REMOVED lines=14> */
.L_x_54:


//--------------------- .nv.shared._Z6jacobiPfS_iS_ --------------------------
	.section	.nv.shared._Z6jacobiPfS_iS_,"aw",@nobits
	.sectionflags	@""
	.align	4
.nv.shared._Z6jacobiPfS_iS_:
	.zero		1536


//--------------------- .nv.shared.reserved.0     --------------------------
	.section	.nv.shared.reserved.0,"aw",@nobits
	.weak		__nv_reservedSMEM_offset_0_alias
	.size		__nv_reservedSMEM_offset_0_alias, 0, 64
	.other		__nv_reservedSMEM_offset_0_alias,@"STO_CUDA_RESERVED_SHARED STV_DEFAULT"
__nv_reservedSMEM_offset_0_alias:
	.zero		0
	.zero		64


//--------------------- .nv.constant0._Z6jacobiPfS_iS_ --------------------------
	.section	.nv.constant0._Z6jacobiPfS_iS_,"a",@progbits
	.sectionflags	@""
	.align	4
.nv.constant0._Z6jacobiPfS_iS_:
	.zero		928


//--------------------- .nv.constant0._Z4diagPfS_S_i --------------------------
	.section	.nv.constant0._Z4diagPfS_S_i,"a",@progbits
	.sectionflags	@""
	.align	4
.nv.constant0._Z4diagPfS_S_i:
	.zero		924


//--------------------- SYMBOLS --------------------------

	.type		.nv.reservedSmem.offset0,@object
	.size		.nv.reservedSmem.offset0,0x4
	.type		.nv.reservedSmem.cap,@object
	.size		.nv.reservedSmem.cap,0x4
